	.target	sm_90a

	.elftype	@"ET_EXEC"


//--------------------- .note.nv.tkinfo           --------------------------
	.section	.note.nv.tkinfo,"",@"SHT_NOTE"
	.sectionflags	@"SHF_NOTE_NV_TKINFO"
	.tkinfo
        /*0018*/ 	.word	0x00000002
        /*0030*/ 	.string	""
        /*0030*/ 	.string	"ptxas"
        /*0030*/ 	.string	"Cuda compilation tools, release 13.0, V13.0.88"
        /*0030*/ 	.string	"Build cuda_13.0.r13.0/compiler.36424714_0"
        /*0030*/ 	.string	"-arch sm_90a -m 64 "



//--------------------- .note.nv.cuinfo           --------------------------
	.section	.note.nv.cuinfo,"",@"SHT_NOTE"
	.sectionflags	@"SHF_NOTE_NV_CUINFO"
        /*0018*/ 	.short	0x0002
        /*001a*/ 	.short	0x005a
        /*001c*/ 	.short	0x0082
	.zero		2


//--------------------- .nv.info                  --------------------------
	.section	.nv.info,"",@"SHT_CUDA_INFO"
	.align	4


	//----- nvinfo : EIATTR_REGCOUNT
	.align		4
        /*0000*/ 	.byte	0x04, 0x2f
        /*0002*/ 	.short	(.L_15 - .L_14)
	.align		4
.L_14:
        /*0004*/ 	.word	index@(_ZN7cutlass13device_kernelINS_4gemm6kernel13GemmUniversalIN4cute5tupleIJiiiiEEENS1_10collective13CollectiveMmaINS1_34MainloopSm90TmaGmmaWarpSpecializedILi5ENS5_IJNS4_1CILi1EEESB_SB_EEENS1_35KernelTmaWarpSpecializedCooperativeEEENS5_IJNSA_ILi256EEENSA_ILi128EEENSA_ILi32EEEEEENS_10tfloat32_tENS5_IJlSB_lEEESJ_SK_NS4_8TiledMMAINS4_8MMA_AtomIJNS4_4SM904GMMA30MMA_64x128x8_F32TF32TF32_SS_TNILNSO_7ScaleInE1ELSQ_1EEEEEENS4_6LayoutINS5_IJNSA_ILi2EEESB_SB_EEENS5_IJSB_NSA_ILi0EEESW_EEEEENS5_IJNS4_10UnderscoreESZ_SZ_EEEEENS4_13SM90_TMA_LOADENS4_14ComposedLayoutINS4_7SwizzleILi3ELi4ELi3EEENS4_18smem_ptr_flag_bitsILi32EEENST_INS5_IJNSA_ILi8EEESH_EEENS5_IJSH_SB_EEEEEEEvNS4_8identityES12_S1C_vS1D_EENS_8epilogue10collective6detail29Sm90TmaWarpSpecializedAdapterINS1G_15DefaultEpilogueISJ_SK_SK_NS1F_6thread17LinearCombinationISJ_Li1EffLNS1K_9ScaleType4KindE0ELNS_15FloatRoundStyleE2ESJ_EENS1_15EpilogueDefaultEEEEEvvEEEEvNT_6ParamsE)
        /*0008*/ 	.word	0x000000a8


	//----- nvinfo : EIATTR_FRAME_SIZE
	.align		4
.L_15:
        /*000c*/ 	.byte	0x04, 0x11
        /*000e*/ 	.short	(.L_17 - .L_16)
	.align		4
.L_16:
        /*0010*/ 	.word	index@(_ZN7cutlass13device_kernelINS_4gemm6kernel13GemmUniversalIN4cute5tupleIJiiiiEEENS1_10collective13CollectiveMmaINS1_34MainloopSm90TmaGmmaWarpSpecializedILi5ENS5_IJNS4_1CILi1EEESB_SB_EEENS1_35KernelTmaWarpSpecializedCooperativeEEENS5_IJNSA_ILi256EEENSA_ILi128EEENSA_ILi32EEEEEENS_10tfloat32_tENS5_IJlSB_lEEESJ_SK_NS4_8TiledMMAINS4_8MMA_AtomIJNS4_4SM904GMMA30MMA_64x128x8_F32TF32TF32_SS_TNILNSO_7ScaleInE1ELSQ_1EEEEEENS4_6LayoutINS5_IJNSA_ILi2EEESB_SB_EEENS5_IJSB_NSA_ILi0EEESW_EEEEENS5_IJNS4_10UnderscoreESZ_SZ_EEEEENS4_13SM90_TMA_LOADENS4_14ComposedLayoutINS4_7SwizzleILi3ELi4ELi3EEENS4_18smem_ptr_flag_bitsILi32EEENST_INS5_IJNSA_ILi8EEESH_EEENS5_IJSH_SB_EEEEEEEvNS4_8identityES12_S1C_vS1D_EENS_8epilogue10collective6detail29Sm90TmaWarpSpecializedAdapterINS1G_15DefaultEpilogueISJ_SK_SK_NS1F_6thread17LinearCombinationISJ_Li1EffLNS1K_9ScaleType4KindE0ELNS_15FloatRoundStyleE2ESJ_EENS1_15EpilogueDefaultEEEEEvvEEEEvNT_6ParamsE)
        /*0014*/ 	.word	0x00000000


	//----- nvinfo : EIATTR_MIN_STACK_SIZE
	.align		4
.L_17:
        /*0018*/ 	.byte	0x04, 0x12
        /*001a*/ 	.short	(.L_19 - .L_18)
	.align		4
.L_18:
        /*001c*/ 	.word	index@(_ZN7cutlass13device_kernelINS_4gemm6kernel13GemmUniversalIN4cute5tupleIJiiiiEEENS1_10collective13CollectiveMmaINS1_34MainloopSm90TmaGmmaWarpSpecializedILi5ENS5_IJNS4_1CILi1EEESB_SB_EEENS1_35KernelTmaWarpSpecializedCooperativeEEENS5_IJNSA_ILi256EEENSA_ILi128EEENSA_ILi32EEEEEENS_10tfloat32_tENS5_IJlSB_lEEESJ_SK_NS4_8TiledMMAINS4_8MMA_AtomIJNS4_4SM904GMMA30MMA_64x128x8_F32TF32TF32_SS_TNILNSO_7ScaleInE1ELSQ_1EEEEEENS4_6LayoutINS5_IJNSA_ILi2EEESB_SB_EEENS5_IJSB_NSA_ILi0EEESW_EEEEENS5_IJNS4_10UnderscoreESZ_SZ_EEEEENS4_13SM90_TMA_LOADENS4_14ComposedLayoutINS4_7SwizzleILi3ELi4ELi3EEENS4_18smem_ptr_flag_bitsILi32EEENST_INS5_IJNSA_ILi8EEESH_EEENS5_IJSH_SB_EEEEEEEvNS4_8identityES12_S1C_vS1D_EENS_8epilogue10collective6detail29Sm90TmaWarpSpecializedAdapterINS1G_15DefaultEpilogueISJ_SK_SK_NS1F_6thread17LinearCombinationISJ_Li1EffLNS1K_9ScaleType4KindE0ELNS_15FloatRoundStyleE2ESJ_EENS1_15EpilogueDefaultEEEEEvvEEEEvNT_6ParamsE)
        /*0020*/ 	.word	0x00000000
.L_19:


//--------------------- .nv.compat                --------------------------
	.section	.nv.compat,"",@"SHT_CUDA_COMPAT_INFO"
	.align	4
        /*0000*/ 	.byte	0x02, 0x09, 0x01, 0x00, 0x02, 0x02, 0x04, 0x00, 0x02, 0x05, 0x05, 0x00, 0x03, 0x07, 0x01, 0x01
        /*0010*/ 	.byte	0x02, 0x03, 0x01, 0x00, 0x02, 0x06, 0x01, 0x00, 0x04, 0x0b, 0x08, 0x00, 0x00, 0x00, 0x00, 0x00
        /*0020*/ 	.byte	0x00, 0x00, 0x00, 0x00


//--------------------- .nv.info._ZN7cutlass13device_kernelINS_4gemm6kernel13GemmUniversalIN4cute5tupleIJiiiiEEENS1_10collective13CollectiveMmaINS1_34MainloopSm90TmaGmmaWarpSpecializedILi5ENS5_IJNS4_1CILi1EEESB_SB_EEENS1_35KernelTmaWarpSpecializedCooperativeEEENS5_IJNSA_ILi256EEENSA_ILi128EEENSA_ILi32EEEEEENS_10tfloat32_tENS5_IJlSB_lEEESJ_SK_NS4_8TiledMMAINS4_8MMA_AtomIJNS4_4SM904GMMA30MMA_64x128x8_F32TF32TF32_SS_TNILNSO_7ScaleInE1ELSQ_1EEEEEENS4_6LayoutINS5_IJNSA_ILi2EEESB_SB_EEENS5_IJSB_NSA_ILi0EEESW_EEEEENS5_IJNS4_10UnderscoreESZ_SZ_EEEEENS4_13SM90_TMA_LOADENS4_14ComposedLayoutINS4_7SwizzleILi3ELi4ELi3EEENS4_18smem_ptr_flag_bitsILi32EEENST_INS5_IJNSA_ILi8EEESH_EEENS5_IJSH_SB_EEEEEEEvNS4_8identityES12_S1C_vS1D_EENS_8epilogue10collective6detail29Sm90TmaWarpSpecializedAdapterINS1G_15DefaultEpilogueISJ_SK_SK_NS1F_6thread17LinearCombinationISJ_Li1EffLNS1K_9ScaleType4KindE0ELNS_15FloatRoundStyleE2ESJ_EENS1_15EpilogueDefaultEEEEEvvEEEEvNT_6ParamsE --------------------------
	.section	.nv.info._ZN7cutlass13device_kernelINS_4gemm6kernel13GemmUniversalIN4cute5tupleIJiiiiEEENS1_10collective13CollectiveMmaINS1_34MainloopSm90TmaGmmaWarpSpecializedILi5ENS5_IJNS4_1CILi1EEESB_SB_EEENS1_35KernelTmaWarpSpecializedCooperativeEEENS5_IJNSA_ILi256EEENSA_ILi128EEENSA_ILi32EEEEEENS_10tfloat32_tENS5_IJlSB_lEEESJ_SK_NS4_8TiledMMAINS4_8MMA_AtomIJNS4_4SM904GMMA30MMA_64x128x8_F32TF32TF32_SS_TNILNSO_7ScaleInE1ELSQ_1EEEEEENS4_6LayoutINS5_IJNSA_ILi2EEESB_SB_EEENS5_IJSB_NSA_ILi0EEESW_EEEEENS5_IJNS4_10UnderscoreESZ_SZ_EEEEENS4_13SM90_TMA_LOADENS4_14ComposedLayoutINS4_7SwizzleILi3ELi4ELi3EEENS4_18smem_ptr_flag_bitsILi32EEENST_INS5_IJNSA_ILi8EEESH_EEENS5_IJSH_SB_EEEEEEEvNS4_8identityES12_S1C_vS1D_EENS_8epilogue10collective6detail29Sm90TmaWarpSpecializedAdapterINS1G_15DefaultEpilogueISJ_SK_SK_NS1F_6thread17LinearCombinationISJ_Li1EffLNS1K_9ScaleType4KindE0ELNS_15FloatRoundStyleE2ESJ_EENS1_15EpilogueDefaultEEEEEvvEEEEvNT_6ParamsE,"",@"SHT_CUDA_INFO"
	.sectionflags	@""
	.align	4


	//----- nvinfo : EIATTR_CUDA_API_VERSION
	.align		4
        /*0000*/ 	.byte	0x04, 0x37
        /*0002*/ 	.short	(.L_21 - .L_20)
.L_20:
        /*0004*/ 	.word	0x00000082


	//----- nvinfo : EIATTR_KPARAM_INFO
	.align		4
.L_21:
        /*0008*/ 	.byte	0x04, 0x17
        /*000a*/ 	.short	(.L_23 - .L_22)
.L_22:
        /*000c*/ 	.word	0x00000000
        /*0010*/ 	.short	0x0000
        /*0012*/ 	.short	0x0070
        /*0014*/ 	.byte	0x00, 0xf0, 0x01, 0x10


	//----- nvinfo : EIATTR_SPARSE_MMA_MASK
	.align		4
.L_23:
        /*0018*/ 	.byte	0x03, 0x50
        /*001a*/ 	.short	0x0000


	//----- nvinfo : EIATTR_MAXREG_COUNT
	.align		4
        /*001c*/ 	.byte	0x03, 0x1b
        /*001e*/ 	.short	0x00a8


	//----- nvinfo : EIATTR_NUM_BARRIERS
	.align		4
        /*0020*/ 	.byte	0x02, 0x4c
        /*0022*/ 	.byte	0x01
	.zero		1


	//----- nvinfo : EIATTR_EXTERNS
	.align		4
        /*0024*/ 	.byte	0x04, 0x0f
        /*0026*/ 	.short	(.L_25 - .L_24)


	//   ....[0]....
	.align		4
.L_24:
        /*0028*/ 	.word	index@(__assertfail)


	//----- nvinfo : EIATTR_MERCURY_ISA_VERSION
	.align		4
.L_25:
        /*002c*/ 	.byte	0x03, 0x5f
        /*002e*/ 	.short	0x0101


	//----- nvinfo : EIATTR_INT_WARP_WIDE_INSTR_OFFSETS
	.align		4
        /*0030*/ 	.byte	0x04, 0x31
        /*0032*/ 	.short	(.L_27 - .L_26)


	//   ....[0]....
.L_26:
        /*0034*/ 	.word	0x000003d0


	//   ....[1]....
        /*0038*/ 	.word	0x00000400


	//   ....[2]....
        /*003c*/ 	.word	0x000004e0


	//----- nvinfo : EIATTR_COOP_GROUP_MASK_REGIDS
	.align		4
.L_27:
        /*0040*/ 	.byte	0x04, 0x29
        /*0042*/ 	.short	(.L_29 - .L_28)


	//   ....[0]....
.L_28:
        /*0044*/ 	.word	0xffffffff


	//   ....[1]....
        /*0048*/ 	.word	0xffffffff


	//   ....[2]....
        /*004c*/ 	.word	0xffffffff


	//   ....[3]....
        /*0050*/ 	.word	0xffffffff


	//   ....[4]....
        /*0054*/ 	.word	0xffffffff


	//----- nvinfo : EIATTR_COOP_GROUP_INSTR_OFFSETS
	.align		4
.L_29:
        /*0058*/ 	.byte	0x04, 0x28
        /*005a*/ 	.short	(.L_31 - .L_30)


	//   ....[0]....
.L_30:
        /*005c*/ 	.word	0x00000060


	//   ....[1]....
        /*0060*/ 	.word	0x00000070


	//   ....[2]....
        /*0064*/ 	.word	0x00000130


	//   ....[3]....
        /*0068*/ 	.word	0x000002e0


	//   ....[4]....
        /*006c*/ 	.word	0x00000f90


	//----- nvinfo : EIATTR_REG_RECONFIG
	.align		4
.L_31:
        /*0070*/ 	.byte	0x01, 0x54
	.zero		2


	//----- nvinfo : EIATTR_SYSCALL_OFFSETS
	.align		4
        /*0074*/ 	.byte	0x04, 0x46
        /*0076*/ 	.short	(.L_33 - .L_32)


	//   ....[0]....
.L_32:
        /*0078*/ 	.word	0x00001150


	//----- nvinfo : EIATTR_MBARRIER_INSTR_OFFSETS
	.align		4
.L_33:
        /*007c*/ 	.byte	0x04, 0x39
        /*007e*/ 	.short	(.L_35 - .L_34)


	//   ....[0]....
.L_34:
        /*0080*/ 	.word	0x00000230
        /*0084*/ 	.word	0x000000ff
        /*0088*/ 	.word	0x00000000
        /*008c*/ 	.short	0x0100
        /*008e*/ 	.byte	0x08
	.zero		1


	//   ....[1]....
        /*0090*/ 	.word	0x00000240
        /*0094*/ 	.word	0x000000ff
        /*0098*/ 	.word	0x00000028
        /*009c*/ 	.short	0x0100
        /*009e*/ 	.byte	0x08
	.zero		1


	//   ....[2]....
        /*00a0*/ 	.word	0x00000250
        /*00a4*/ 	.word	0x000000ff
        /*00a8*/ 	.word	0x00000008
        /*00ac*/ 	.short	0x0100
        /*00ae*/ 	.byte	0x08
	.zero		1


	//   ....[3]....
        /*00b0*/ 	.word	0x00000260
        /*00b4*/ 	.word	0x000000ff
        /*00b8*/ 	.word	0x00000030
        /*00bc*/ 	.short	0x0100
        /*00be*/ 	.byte	0x08
	.zero		1


	//   ....[4]....
        /*00c0*/ 	.word	0x00000270
        /*00c4*/ 	.word	0x000000ff
        /*00c8*/ 	.word	0x00000010
        /*00cc*/ 	.short	0x0100
        /*00ce*/ 	.byte	0x08
	.zero		1


	//   ....[5]....
        /*00d0*/ 	.word	0x00000280
        /*00d4*/ 	.word	0x000000ff
        /*00d8*/ 	.word	0x00000038
        /*00dc*/ 	.short	0x0100
        /*00de*/ 	.byte	0x08
	.zero		1


	//   ....[6]....
        /*00e0*/ 	.word	0x00000290
        /*00e4*/ 	.word	0x000000ff
        /*00e8*/ 	.word	0x00000018
        /*00ec*/ 	.short	0x0100
        /*00ee*/ 	.byte	0x08
	.zero		1


	//   ....[7]....
        /*00f0*/ 	.word	0x000002a0
        /*00f4*/ 	.word	0x000000ff
        /*00f8*/ 	.word	0x00000040
        /*00fc*/ 	.short	0x0100
        /*00fe*/ 	.byte	0x08
	.zero		1


	//   ....[8]....
        /*0100*/ 	.word	0x000002b0
        /*0104*/ 	.word	0x000000ff
        /*0108*/ 	.word	0x00000020
        /*010c*/ 	.short	0x0100
        /*010e*/ 	.byte	0x08
	.zero		1


	//   ....[9]....
        /*0110*/ 	.word	0x000002c0
        /*0114*/ 	.word	0x000000ff
        /*0118*/ 	.word	0x00000048
        /*011c*/ 	.short	0x0100
        /*011e*/ 	.byte	0x08
	.zero		1


	//   ....[10]....
        /*0120*/ 	.word	0x00000550
        /*0124*/ 	.word	0x000000ff
        /*0128*/ 	.word	0x00000060
        /*012c*/ 	.short	0x0100
        /*012e*/ 	.byte	0x06
	.zero		1


	//   ....[11]....
        /*0130*/ 	.word	0x000005b0
        /*0134*/ 	.word	0x000000ff
        /*0138*/ 	.word	0x00000068
        /*013c*/ 	.short	0x0100
        /*013e*/ 	.byte	0x06
	.zero		1


	//   ....[12]....
        /*0140*/ 	.word	0x000011d0
        /*0144*/ 	.word	0x00000003
        /*0148*/ 	.word	0x00000000
        /*014c*/ 	.short	0x010a
        /*014e*/ 	.byte	0x3f
	.zero		1


	//   ....[13]....
        /*0150*/ 	.word	0x00001210
        /*0154*/ 	.word	0x00000003
        /*0158*/ 	.word	0x00000000
        /*015c*/ 	.short	0x010a
        /*015e*/ 	.byte	0x3f
	.zero		1


	//   ....[14]....
        /*0160*/ 	.word	0x000016f0
        /*0164*/ 	.word	0x000000ff
        /*0168*/ 	.word	0x00000000
        /*016c*/ 	.short	0x010a
        /*016e*/ 	.byte	0x08
	.zero		1


	//   ....[15]....
        /*0170*/ 	.word	0x00001730
        /*0174*/ 	.word	0x000000ff
        /*0178*/ 	.word	0x00000000
        /*017c*/ 	.short	0x010a
        /*017e*/ 	.byte	0x08
	.zero		1


	//   ....[16]....
        /*0180*/ 	.word	0x00001ad0
        /*0184*/ 	.word	0x000000ff
        /*0188*/ 	.word	0x00000000
        /*018c*/ 	.short	0x0101
        /*018e*/ 	.byte	0x08
	.zero		1


	//   ....[17]....
        /*0190*/ 	.word	0x00001cd0
        /*0194*/ 	.word	0x000000ff
        /*0198*/ 	.word	0x00000000
        /*019c*/ 	.short	0x0101
        /*019e*/ 	.byte	0x06
	.zero		1


	//   ....[18]....
        /*01a0*/ 	.word	0x0000b160
        /*01a4*/ 	.word	0x0000000e
        /*01a8*/ 	.word	0x00000028
        /*01ac*/ 	.short	0x010a
        /*01ae*/ 	.byte	0x3f
	.zero		1


	//   ....[19]....
        /*01b0*/ 	.word	0x0000b4e0
        /*01b4*/ 	.word	0x00000006
        /*01b8*/ 	.word	0x00000068
        /*01bc*/ 	.short	0x0101
        /*01be*/ 	.byte	0x3f
	.zero		1


	//   ....[20]....
        /*01c0*/ 	.word	0x0000bc10
        /*01c4*/ 	.word	0x00000007
        /*01c8*/ 	.word	0x00000000
        /*01cc*/ 	.short	0x010a
        /*01ce*/ 	.byte	0x3f
	.zero		1


	//   ....[21]....
        /*01d0*/ 	.word	0x0000bc90
        /*01d4*/ 	.word	0x00000009
        /*01d8*/ 	.word	0x00000000
        /*01dc*/ 	.short	0x010a
        /*01de*/ 	.byte	0x3f
	.zero		1


	//   ....[22]....
        /*01e0*/ 	.word	0x0000bd20
        /*01e4*/ 	.word	0x00000006
        /*01e8*/ 	.word	0x00000000
        /*01ec*/ 	.short	0x010a
        /*01ee*/ 	.byte	0x3f
	.zero		1


	//   ....[23]....
        /*01f0*/ 	.word	0x0000bdb0
        /*01f4*/ 	.word	0x00000009
        /*01f8*/ 	.word	0x00000000
        /*01fc*/ 	.short	0x010a
        /*01fe*/ 	.byte	0x3f
	.zero		1


	//   ....[24]....
        /*0200*/ 	.word	0x0000be40
        /*0204*/ 	.word	0x00000003
        /*0208*/ 	.word	0x00000000
        /*020c*/ 	.short	0x010a
        /*020e*/ 	.byte	0x3f
	.zero		1


	//   ....[25]....
        /*0210*/ 	.word	0x0000bea0
        /*0214*/ 	.word	0x00000003
        /*0218*/ 	.word	0x00000000
        /*021c*/ 	.short	0x010a
        /*021e*/ 	.byte	0x3f
	.zero		1


	//   ....[26]....
        /*0220*/ 	.word	0x0000bf00
        /*0224*/ 	.word	0x00000004
        /*0228*/ 	.word	0x00000000
        /*022c*/ 	.short	0x010a
        /*022e*/ 	.byte	0x3f
	.zero		1


	//   ....[27]....
        /*0230*/ 	.word	0x0000bfd0
        /*0234*/ 	.word	0x0000000e
        /*0238*/ 	.word	0x00000028
        /*023c*/ 	.short	0x010a
        /*023e*/ 	.byte	0x3f
	.zero		1


	//   ....[28]....
        /*0240*/ 	.word	0x0000c0a0
        /*0244*/ 	.word	0x00000007
        /*0248*/ 	.word	0x00000000
        /*024c*/ 	.short	0x010a
        /*024e*/ 	.byte	0x3f
	.zero		1


	//   ....[29]....
        /*0250*/ 	.word	0x0000c0f0
        /*0254*/ 	.word	0x00000009
        /*0258*/ 	.word	0x00000000
        /*025c*/ 	.short	0x010a
        /*025e*/ 	.byte	0x3f
	.zero		1


	//   ....[30]....
        /*0260*/ 	.word	0x0000c140
        /*0264*/ 	.word	0x00000006
        /*0268*/ 	.word	0x00000000
        /*026c*/ 	.short	0x010a
        /*026e*/ 	.byte	0x3f
	.zero		1


	//   ....[31]....
        /*0270*/ 	.word	0x0000c190
        /*0274*/ 	.word	0x00000009
        /*0278*/ 	.word	0x00000000
        /*027c*/ 	.short	0x010a
        /*027e*/ 	.byte	0x3f
	.zero		1


	//----- nvinfo : EIATTR_NUM_MBARRIERS
	.align		4
.L_35:
        /*0280*/ 	.byte	0x03, 0x38
        /*0282*/ 	.short	0x000c


	//----- nvinfo : EIATTR_EXIT_INSTR_OFFSETS
	.align		4
        /*0284*/ 	.byte	0x04, 0x1c
        /*0286*/ 	.short	(.L_37 - .L_36)


	//   ....[0]....
.L_36:
        /*0288*/ 	.word	0x00000600


	//   ....[1]....
        /*028c*/ 	.word	0x00000ec0


	//   ....[2]....
        /*0290*/ 	.word	0x0000a7d0


	//   ....[3]....
        /*0294*/ 	.word	0x0000ae00


	//   ....[4]....
        /*0298*/ 	.word	0x0000be90


	//----- nvinfo : EIATTR_MAX_THREADS
	.align		4
.L_37:
        /*029c*/ 	.byte	0x04, 0x05
        /*029e*/ 	.short	(.L_39 - .L_38)
.L_38:
        /*02a0*/ 	.word	0x00000180
        /*02a4*/ 	.word	0x00000001
        /*02a8*/ 	.word	0x00000001


	//----- nvinfo : EIATTR_CRS_STACK_SIZE
	.align		4
.L_39:
        /*02ac*/ 	.byte	0x04, 0x1e
        /*02ae*/ 	.short	(.L_41 - .L_40)
.L_40:
        /*02b0*/ 	.word	0x00000000


	//----- nvinfo : EIATTR_CBANK_PARAM_SIZE
	.align		4
.L_41:
        /*02b4*/ 	.byte	0x03, 0x19
        /*02b6*/ 	.short	0x0470


	//----- nvinfo : EIATTR_PARAM_CBANK
	.align		4
        /*02b8*/ 	.byte	0x04, 0x0a
        /*02ba*/ 	.short	(.L_43 - .L_42)
	.align		4
.L_42:
        /*02bc*/ 	.word	index@(.nv.constant0._ZN7cutlass13device_kernelINS_4gemm6kernel13GemmUniversalIN4cute5tupleIJiiiiEEENS1_10collective13CollectiveMmaINS1_34MainloopSm90TmaGmmaWarpSpecializedILi5ENS5_IJNS4_1CILi1EEESB_SB_EEENS1_35KernelTmaWarpSpecializedCooperativeEEENS5_IJNSA_ILi256EEENSA_ILi128EEENSA_ILi32EEEEEENS_10tfloat32_tENS5_IJlSB_lEEESJ_SK_NS4_8TiledMMAINS4_8MMA_AtomIJNS4_4SM904GMMA30MMA_64x128x8_F32TF32TF32_SS_TNILNSO_7ScaleInE1ELSQ_1EEEEEENS4_6LayoutINS5_IJNSA_ILi2EEESB_SB_EEENS5_IJSB_NSA_ILi0EEESW_EEEEENS5_IJNS4_10UnderscoreESZ_SZ_EEEEENS4_13SM90_TMA_LOADENS4_14ComposedLayoutINS4_7SwizzleILi3ELi4ELi3EEENS4_18smem_ptr_flag_bitsILi32EEENST_INS5_IJNSA_ILi8EEESH_EEENS5_IJSH_SB_EEEEEEEvNS4_8identityES12_S1C_vS1D_EENS_8epilogue10collective6detail29Sm90TmaWarpSpecializedAdapterINS1G_15DefaultEpilogueISJ_SK_SK_NS1F_6thread17LinearCombinationISJ_Li1EffLNS1K_9ScaleType4KindE0ELNS_15FloatRoundStyleE2ESJ_EENS1_15EpilogueDefaultEEEEEvvEEEEvNT_6ParamsE)
        /*02c0*/ 	.short	0x0210
        /*02c2*/ 	.short	0x0470


	//----- nvinfo : EIATTR_SW_WAR
	.align		4
.L_43:
        /*02c4*/ 	.byte	0x04, 0x36
        /*02c6*/ 	.short	(.L_45 - .L_44)
.L_44:
        /*02c8*/ 	.word	0x00000008
.L_45:


//--------------------- .nv.callgraph             --------------------------
	.section	.nv.callgraph,"",@"SHT_CUDA_CALLGRAPH"
	.align	4
	.sectionentsize	8
	.align		4
        /*0000*/ 	.word	0x00000000
	.align		4
        /*0004*/ 	.word	0xffffffff
	.align		4
        /*0008*/ 	.word	index@(_ZN7cutlass13device_kernelINS_4gemm6kernel13GemmUniversalIN4cute5tupleIJiiiiEEENS1_10collective13CollectiveMmaINS1_34MainloopSm90TmaGmmaWarpSpecializedILi5ENS5_IJNS4_1CILi1EEESB_SB_EEENS1_35KernelTmaWarpSpecializedCooperativeEEENS5_IJNSA_ILi256EEENSA_ILi128EEENSA_ILi32EEEEEENS_10tfloat32_tENS5_IJlSB_lEEESJ_SK_NS4_8TiledMMAINS4_8MMA_AtomIJNS4_4SM904GMMA30MMA_64x128x8_F32TF32TF32_SS_TNILNSO_7ScaleInE1ELSQ_1EEEEEENS4_6LayoutINS5_IJNSA_ILi2EEESB_SB_EEENS5_IJSB_NSA_ILi0EEESW_EEEEENS5_IJNS4_10UnderscoreESZ_SZ_EEEEENS4_13SM90_TMA_LOADENS4_14ComposedLayoutINS4_7SwizzleILi3ELi4ELi3EEENS4_18smem_ptr_flag_bitsILi32EEENST_INS5_IJNSA_ILi8EEESH_EEENS5_IJSH_SB_EEEEEEEvNS4_8identityES12_S1C_vS1D_EENS_8epilogue10collective6detail29Sm90TmaWarpSpecializedAdapterINS1G_15DefaultEpilogueISJ_SK_SK_NS1F_6thread17LinearCombinationISJ_Li1EffLNS1K_9ScaleType4KindE0ELNS_15FloatRoundStyleE2ESJ_EENS1_15EpilogueDefaultEEEEEvvEEEEvNT_6ParamsE)
	.align		4
        /*000c*/ 	.word	index@(__assertfail)
	.align		4
        /*0010*/ 	.word	0x00000000
	.align		4
        /*0014*/ 	.word	0xfffffffe
	.align		4
        /*0018*/ 	.word	0x00000000
	.align		4
        /*001c*/ 	.word	0xfffffffd
	.align		4
        /*0020*/ 	.word	0x00000000
	.align		4
        /*0024*/ 	.word	0xfffffffc


//--------------------- .nv.constant4             --------------------------
	.section	.nv.constant4,"a",@progbits
	.align	8
	.align		8
.nv.constant4:
        /*0000*/ 	.dword	__assertfail
	.align		8
        /*0008*/ 	.dword	__unnamed_1
	.align		8
        /*0010*/ 	.dword	_ZN39_INTERNAL_13664a37_4_k_cu_75a126e1_62494cuda3std3__45__cpo5beginE
	.align		8
        /*0018*/ 	.dword	_ZN39_INTERNAL_13664a37_4_k_cu_75a126e1_62494cuda3std3__45__cpo3endE
	.align		8
        /*0020*/ 	.dword	_ZN39_INTERNAL_13664a37_4_k_cu_75a126e1_62494cuda3std3__45__cpo6cbeginE
	.align		8
        /*0028*/ 	.dword	_ZN39_INTERNAL_13664a37_4_k_cu_75a126e1_62494cuda3std3__45__cpo4cendE
	.align		8
        /*0030*/ 	.dword	_ZN39_INTERNAL_13664a37_4_k_cu_75a126e1_62494cuda3std3__441_GLOBAL__N__13664a37_4_k_cu_75a126e1_62496ignoreE
	.align		8
        /*0038*/ 	.dword	_ZN39_INTERNAL_13664a37_4_k_cu_75a126e1_62494cuda3std3__419piecewise_constructE
	.align		8
        /*0040*/ 	.dword	_ZN39_INTERNAL_13664a37_4_k_cu_75a126e1_62494cuda3std3__48in_placeE
	.align		8
        /*0048*/ 	.dword	_ZN39_INTERNAL_13664a37_4_k_cu_75a126e1_62494cuda3std6ranges3__45__cpo4swapE
	.align		8
        /*0050*/ 	.dword	_ZN39_INTERNAL_13664a37_4_k_cu_75a126e1_62494cuda3std6ranges3__45__cpo9iter_moveE
	.align		8
        /*0058*/ 	.dword	_ZN39_INTERNAL_13664a37_4_k_cu_75a126e1_62494cute7productE
	.align		8
        /*0060*/ 	.dword	_ZN39_INTERNAL_13664a37_4_k_cu_75a126e1_62494cute1_E
	.align		8
        /*0068*/ 	.dword	$str$22
	.align		8
        /*0070*/ 	.dword	$str$23


//--------------------- .text._ZN7cutlass13device_kernelINS_4gemm6kernel13GemmUniversalIN4cute5tupleIJiiiiEEENS1_10collective13CollectiveMmaINS1_34MainloopSm90TmaGmmaWarpSpecializedILi5ENS5_IJNS4_1CILi1EEESB_SB_EEENS1_35KernelTmaWarpSpecializedCooperativeEEENS5_IJNSA_ILi256EEENSA_ILi128EEENSA_ILi32EEEEEENS_10tfloat32_tENS5_IJlSB_lEEESJ_SK_NS4_8TiledMMAINS4_8MMA_AtomIJNS4_4SM904GMMA30MMA_64x128x8_F32TF32TF32_SS_TNILNSO_7ScaleInE1ELSQ_1EEEEEENS4_6LayoutINS5_IJNSA_ILi2EEESB_SB_EEENS5_IJSB_NSA_ILi0EEESW_EEEEENS5_IJNS4_10UnderscoreESZ_SZ_EEEEENS4_13SM90_TMA_LOADENS4_14ComposedLayoutINS4_7SwizzleILi3ELi4ELi3EEENS4_18smem_ptr_flag_bitsILi32EEENST_INS5_IJNSA_ILi8EEESH_EEENS5_IJSH_SB_EEEEEEEvNS4_8identityES12_S1C_vS1D_EENS_8epilogue10collective6detail29Sm90TmaWarpSpecializedAdapterINS1G_15DefaultEpilogueISJ_SK_SK_NS1F_6thread17LinearCombinationISJ_Li1EffLNS1K_9ScaleType4KindE0ELNS_15FloatRoundStyleE2ESJ_EENS1_15EpilogueDefaultEEEEEvvEEEEvNT_6ParamsE --------------------------
	.section	.text._ZN7cutlass13device_kernelINS_4gemm6kernel13GemmUniversalIN4cute5tupleIJiiiiEEENS1_10collective13CollectiveMmaINS1_34MainloopSm90TmaGmmaWarpSpecializedILi5ENS5_IJNS4_1CILi1EEESB_SB_EEENS1_35KernelTmaWarpSpecializedCooperativeEEENS5_IJNSA_ILi256EEENSA_ILi128EEENSA_ILi32EEEEEENS_10tfloat32_tENS5_IJlSB_lEEESJ_SK_NS4_8TiledMMAINS4_8MMA_AtomIJNS4_4SM904GMMA30MMA_64x128x8_F32TF32TF32_SS_TNILNSO_7ScaleInE1ELSQ_1EEEEEENS4_6LayoutINS5_IJNSA_ILi2EEESB_SB_EEENS5_IJSB_NSA_ILi0EEESW_EEEEENS5_IJNS4_10UnderscoreESZ_SZ_EEEEENS4_13SM90_TMA_LOADENS4_14ComposedLayoutINS4_7SwizzleILi3ELi4ELi3EEENS4_18smem_ptr_flag_bitsILi32EEENST_INS5_IJNSA_ILi8EEESH_EEENS5_IJSH_SB_EEEEEEEvNS4_8identityES12_S1C_vS1D_EENS_8epilogue10collective6detail29Sm90TmaWarpSpecializedAdapterINS1G_15DefaultEpilogueISJ_SK_SK_NS1F_6thread17LinearCombinationISJ_Li1EffLNS1K_9ScaleType4KindE0ELNS_15FloatRoundStyleE2ESJ_EENS1_15EpilogueDefaultEEEEEvvEEEEvNT_6ParamsE,"ax",@progbits
	.align	128
.text._ZN7cutlass13device_kernelINS_4gemm6kernel13GemmUniversalIN4cute5tupleIJiiiiEEENS1_10collective13CollectiveMmaINS1_34MainloopSm90TmaGmmaWarpSpecializedILi5ENS5_IJNS4_1CILi1EEESB_SB_EEENS1_35KernelTmaWarpSpecializedCooperativeEEENS5_IJNSA_ILi256EEENSA_ILi128EEENSA_ILi32EEEEEENS_10tfloat32_tENS5_IJlSB_lEEESJ_SK_NS4_8TiledMMAINS4_8MMA_AtomIJNS4_4SM904GMMA30MMA_64x128x8_F32TF32TF32_SS_TNILNSO_7ScaleInE1ELSQ_1EEEEEENS4_6LayoutINS5_IJNSA_ILi2EEESB_SB_EEENS5_IJSB_NSA_ILi0EEESW_EEEEENS5_IJNS4_10UnderscoreESZ_SZ_EEEEENS4_13SM90_TMA_LOADENS4_14ComposedLayoutINS4_7SwizzleILi3ELi4ELi3EEENS4_18smem_ptr_flag_bitsILi32EEENST_INS5_IJNSA_ILi8EEESH_EEENS5_IJSH_SB_EEEEEEEvNS4_8identityES12_S1C_vS1D_EENS_8epilogue10collective6detail29Sm90TmaWarpSpecializedAdapterINS1G_15DefaultEpilogueISJ_SK_SK_NS1F_6thread17LinearCombinationISJ_Li1EffLNS1K_9ScaleType4KindE0ELNS_15FloatRoundStyleE2ESJ_EENS1_15EpilogueDefaultEEEEEvvEEEEvNT_6ParamsE:
        .type           _ZN7cutlass13device_kernelINS_4gemm6kernel13GemmUniversalIN4cute5tupleIJiiiiEEENS1_10collective13CollectiveMmaINS1_34MainloopSm90TmaGmmaWarpSpecializedILi5ENS5_IJNS4_1CILi1EEESB_SB_EEENS1_35KernelTmaWarpSpecializedCooperativeEEENS5_IJNSA_ILi256EEENSA_ILi128EEENSA_ILi32EEEEEENS_10tfloat32_tENS5_IJlSB_lEEESJ_SK_NS4_8TiledMMAINS4_8MMA_AtomIJNS4_4SM904GMMA30MMA_64x128x8_F32TF32TF32_SS_TNILNSO_7ScaleInE1ELSQ_1EEEEEENS4_6LayoutINS5_IJNSA_ILi2EEESB_SB_EEENS5_IJSB_NSA_ILi0EEESW_EEEEENS5_IJNS4_10UnderscoreESZ_SZ_EEEEENS4_13SM90_TMA_LOADENS4_14ComposedLayoutINS4_7SwizzleILi3ELi4ELi3EEENS4_18smem_ptr_flag_bitsILi32EEENST_INS5_IJNSA_ILi8EEESH_EEENS5_IJSH_SB_EEEEEEEvNS4_8identityES12_S1C_vS1D_EENS_8epilogue10collective6detail29Sm90TmaWarpSpecializedAdapterINS1G_15DefaultEpilogueISJ_SK_SK_NS1F_6thread17LinearCombinationISJ_Li1EffLNS1K_9ScaleType4KindE0ELNS_15FloatRoundStyleE2ESJ_EENS1_15EpilogueDefaultEEEEEvvEEEEvNT_6ParamsE,@function
        .size           _ZN7cutlass13device_kernelINS_4gemm6kernel13GemmUniversalIN4cute5tupleIJiiiiEEENS1_10collective13CollectiveMmaINS1_34MainloopSm90TmaGmmaWarpSpecializedILi5ENS5_IJNS4_1CILi1EEESB_SB_EEENS1_35KernelTmaWarpSpecializedCooperativeEEENS5_IJNSA_ILi256EEENSA_ILi128EEENSA_ILi32EEEEEENS_10tfloat32_tENS5_IJlSB_lEEESJ_SK_NS4_8TiledMMAINS4_8MMA_AtomIJNS4_4SM904GMMA30MMA_64x128x8_F32TF32TF32_SS_TNILNSO_7ScaleInE1ELSQ_1EEEEEENS4_6LayoutINS5_IJNSA_ILi2EEESB_SB_EEENS5_IJSB_NSA_ILi0EEESW_EEEEENS5_IJNS4_10UnderscoreESZ_SZ_EEEEENS4_13SM90_TMA_LOADENS4_14ComposedLayoutINS4_7SwizzleILi3ELi4ELi3EEENS4_18smem_ptr_flag_bitsILi32EEENST_INS5_IJNSA_ILi8EEESH_EEENS5_IJSH_SB_EEEEEEEvNS4_8identityES12_S1C_vS1D_EENS_8epilogue10collective6detail29Sm90TmaWarpSpecializedAdapterINS1G_15DefaultEpilogueISJ_SK_SK_NS1F_6thread17LinearCombinationISJ_Li1EffLNS1K_9ScaleType4KindE0ELNS_15FloatRoundStyleE2ESJ_EENS1_15EpilogueDefaultEEEEEvvEEEEvNT_6ParamsE,(.L_x_322 - _ZN7cutlass13device_kernelINS_4gemm6kernel13GemmUniversalIN4cute5tupleIJiiiiEEENS1_10collective13CollectiveMmaINS1_34MainloopSm90TmaGmmaWarpSpecializedILi5ENS5_IJNS4_1CILi1EEESB_SB_EEENS1_35KernelTmaWarpSpecializedCooperativeEEENS5_IJNSA_ILi256EEENSA_ILi128EEENSA_ILi32EEEEEENS_10tfloat32_tENS5_IJlSB_lEEESJ_SK_NS4_8TiledMMAINS4_8MMA_AtomIJNS4_4SM904GMMA30MMA_64x128x8_F32TF32TF32_SS_TNILNSO_7ScaleInE1ELSQ_1EEEEEENS4_6LayoutINS5_IJNSA_ILi2EEESB_SB_EEENS5_IJSB_NSA_ILi0EEESW_EEEEENS5_IJNS4_10UnderscoreESZ_SZ_EEEEENS4_13SM90_TMA_LOADENS4_14ComposedLayoutINS4_7SwizzleILi3ELi4ELi3EEENS4_18smem_ptr_flag_bitsILi32EEENST_INS5_IJNSA_ILi8EEESH_EEENS5_IJSH_SB_EEEEEEEvNS4_8identityES12_S1C_vS1D_EENS_8epilogue10collective6detail29Sm90TmaWarpSpecializedAdapterINS1G_15DefaultEpilogueISJ_SK_SK_NS1F_6thread17LinearCombinationISJ_Li1EffLNS1K_9ScaleType4KindE0ELNS_15FloatRoundStyleE2ESJ_EENS1_15EpilogueDefaultEEEEEvvEEEEvNT_6ParamsE)
        .other          _ZN7cutlass13device_kernelINS_4gemm6kernel13GemmUniversalIN4cute5tupleIJiiiiEEENS1_10collective13CollectiveMmaINS1_34MainloopSm90TmaGmmaWarpSpecializedILi5ENS5_IJNS4_1CILi1EEESB_SB_EEENS1_35KernelTmaWarpSpecializedCooperativeEEENS5_IJNSA_ILi256EEENSA_ILi128EEENSA_ILi32EEEEEENS_10tfloat32_tENS5_IJlSB_lEEESJ_SK_NS4_8TiledMMAINS4_8MMA_AtomIJNS4_4SM904GMMA30MMA_64x128x8_F32TF32TF32_SS_TNILNSO_7ScaleInE1ELSQ_1EEEEEENS4_6LayoutINS5_IJNSA_ILi2EEESB_SB_EEENS5_IJSB_NSA_ILi0EEESW_EEEEENS5_IJNS4_10UnderscoreESZ_SZ_EEEEENS4_13SM90_TMA_LOADENS4_14ComposedLayoutINS4_7SwizzleILi3ELi4ELi3EEENS4_18smem_ptr_flag_bitsILi32EEENST_INS5_IJNSA_ILi8EEESH_EEENS5_IJSH_SB_EEEEEEEvNS4_8identityES12_S1C_vS1D_EENS_8epilogue10collective6detail29Sm90TmaWarpSpecializedAdapterINS1G_15DefaultEpilogueISJ_SK_SK_NS1F_6thread17LinearCombinationISJ_Li1EffLNS1K_9ScaleType4KindE0ELNS_15FloatRoundStyleE2ESJ_EENS1_15EpilogueDefaultEEEEEvvEEEEvNT_6ParamsE,@"STO_CUDA_ENTRY STV_DEFAULT"
_ZN7cutlass13device_kernelINS_4gemm6kernel13GemmUniversalIN4cute5tupleIJiiiiEEENS1_10collective13CollectiveMmaINS1_34MainloopSm90TmaGmmaWarpSpecializedILi5ENS5_IJNS4_1CILi1EEESB_SB_EEENS1_35KernelTmaWarpSpecializedCooperativeEEENS5_IJNSA_ILi256EEENSA_ILi128EEENSA_ILi32EEEEEENS_10tfloat32_tENS5_IJlSB_lEEESJ_SK_NS4_8TiledMMAINS4_8MMA_AtomIJNS4_4SM904GMMA30MMA_64x128x8_F32TF32TF32_SS_TNILNSO_7ScaleInE1ELSQ_1EEEEEENS4_6LayoutINS5_IJNSA_ILi2EEESB_SB_EEENS5_IJSB_NSA_ILi0EEESW_EEEEENS5_IJNS4_10UnderscoreESZ_SZ_EEEEENS4_13SM90_TMA_LOADENS4_14ComposedLayoutINS4_7SwizzleILi3ELi4ELi3EEENS4_18smem_ptr_flag_bitsILi32EEENST_INS5_IJNSA_ILi8EEESH_EEENS5_IJSH_SB_EEEEEEEvNS4_8identityES12_S1C_vS1D_EENS_8epilogue10collective6detail29Sm90TmaWarpSpecializedAdapterINS1G_15DefaultEpilogueISJ_SK_SK_NS1F_6thread17LinearCombinationISJ_Li1EffLNS1K_9ScaleType4KindE0ELNS_15FloatRoundStyleE2ESJ_EENS1_15EpilogueDefaultEEEEEvvEEEEvNT_6ParamsE:
[----:B------:R-:W0:Y:S01]  /*0000*/  LDC R1, c[0x0][0x28] ;  /* 0x00000a00ff017b82 */ /* 0x000e220000000800 */
[----:B------:R-:W1:Y:S01]  /*0010*/  S2R R18, SR_TID.X ;  /* 0x0000000000127919 */ /* 0x000e620000002100 */
[----:B------:R-:W-:Y:S01]  /*0020*/  ELECT P0, URZ, PT ;  /* 0x00000000003f782f */ /* 0x000fe20003800000 */
[----:B------:R-:W-:Y:S01]  /*0030*/  BSSY B0, `(.L_x_0) ;  /* 0x000000f000007945 */ /* 0x000fe20003800000 */
[--C-:B-1----:R-:W-:Y:S02]  /*0040*/  SHF.R.U32.HI R0, RZ, 0x5, R18.reuse ;  /* 0x00000005ff007819 */ /* 0x102fe40000011612 */
[----:B------:R-:W-:-:S03]  /*0050*/  SHF.R.U32.HI R22, RZ, 0x7, R18 ;  /* 0x00000007ff167819 */ /* 0x000fc60000011612 */
[----:B------:R-:W1:Y:S04]  /*0060*/  SHFL.IDX PT, R5, R0, RZ, 0x1f ;  /* 0x00001fff00057589 */ /* 0x000e6800000e0000 */
[----:B------:R2:W3:Y:S01]  /*0070*/  SHFL.IDX PT, R8, R22, RZ, 0x1f ;  /* 0x00001fff16087589 */ /* 0x0004e200000e0000 */
[----:B-1----:R-:W-:-:S13]  /*0080*/  ISETP.NE.OR P0, PT, R5, RZ, !P0 ;  /* 0x000000ff0500720c */ /* 0x002fda0004705670 */
[----:B0-23--:R-:W-:Y:S05]  /*0090*/  @P0 BRA `(.L_x_1) ;  /* 0x0000000000200947 */ /* 0x00dfea0003800000 */
[----:B------:R-:W-:Y:S02]  /*00a0*/  ULDC.64 UR4, c[0x0][0x198] ;  /* 0x0000660000047ab9 */ /* 0x000fe40000000a00 */
[----:B------:R-:W-:Y:S02]  /*00b0*/  UIADD3 UR6, UP0, UR4, 0xf0, URZ ;  /* 0x000000f004067890 */ /* 0x000fe4000ff1e03f */
[----:B------:R-:W-:Y:S02]  /*00c0*/  UIADD3 UR4, UP1, UR4, 0x1f0, URZ ;  /* 0x000001f004047890 */ /* 0x000fe4000ff3e03f */
[----:B------:R-:W-:Y:S02]  /*00d0*/  UIADD3.X UR7, URZ, UR5, URZ, UP0, !UPT ;  /* 0x000000053f077290 */ /* 0x000fe400087fe43f */
[----:B------:R-:W-:-:S07]  /*00e0*/  UIADD3.X UR5, URZ, UR5, URZ, UP1, !UPT ;  /* 0x000000053f057290 */ /* 0x000fce0008ffe43f */
[----:B------:R0:W-:Y:S02]  /*00f0*/  UTMACCTL.PF [UR6] ;  /* 0x00000000060079b9 */ /* 0x0001e40008040000 */
[----:B------:R0:W-:Y:S02]  /*0100*/  UTMACCTL.PF [UR4] ;  /* 0x00000000040079b9 */ /* 0x0001e40008040000 */
[----:B0-----:R-:W-:Y:S01]  /*0110*/  NOP ;  /* 0x0000000000007918 */ /* 0x001fe20000000000 */
.L_x_1:
[----:B------:R-:W-:Y:S05]  /*0120*/  BSYNC B0 ;  /* 0x0000000000007941 */ /* 0x000fea0003800000 */
.L_x_0:
[----:B------:R-:W0:Y:S02]  /*0130*/  SHFL.IDX PT, R2, R0, RZ, 0x1f ;  /* 0x00001fff00027589 */ /* 0x000e2400000e0000 */
[----:B0-----:R-:W-:-:S13]  /*0140*/  ISETP.NE.AND P0, PT, R2, RZ, PT ;  /* 0x000000ff0200720c */ /* 0x001fda0003f05270 */
[----:B------:R-:W-:Y:S05]  /*0150*/  @P0 BRA `(.L_x_2) ;  /* 0x0000000000600947 */ /* 0x000fea0003800000 */
[----:B------:R-:W0:Y:S01]  /*0160*/  S2UR UR8, SR_CgaCtaId ;  /* 0x00000000000879c3 */ /* 0x000e220000008800 */
[----:B------:R-:W-:Y:S01]  /*0170*/  UMOV UR4, 0x400 ;  /* 0x0000040000047882 */ /* 0x000fe20000000000 */
[----:B------:R-:W-:Y:S01]  /*0180*/  UMOV UR5, 0x1 ;  /* 0x0000000100057882 */ /* 0x000fe20000000000 */
[----:B------:R-:W-:Y:S01]  /*0190*/  UMOV UR6, 0x100 ;  /* 0x0000010000067882 */ /* 0x000fe20000000000 */
[----:B------:R-:W-:Y:S01]  /*01a0*/  ELECT P0, URZ, PT ;  /* 0x00000000003f782f */ /* 0x000fe20003800000 */
[----:B------:R-:W-:-:S04]  /*01b0*/  UIADD3 UR6, -UR6, 0x100000, URZ ;  /* 0x0010000006067890 */ /* 0x000fc8000fffe13f */
[----:B------:R-:W-:Y:S02]  /*01c0*/  USHF.L.U32 UR7, UR6, 0xb, URZ ;  /* 0x0000000b06077899 */ /* 0x000fe4000800063f */
[----:B------:R-:W-:Y:S02]  /*01d0*/  USHF.L.U32 UR6, UR6, 0x1, URZ ;  /* 0x0000000106067899 */ /* 0x000fe4000800063f */
[----:B0-----:R-:W-:Y:S02]  /*01e0*/  ULEA UR8, UR8, UR4, 0x18 ;  /* 0x0000000408087291 */ /* 0x001fe4000f8ec03f */
[----:B------:R-:W-:-:S04]  /*01f0*/  UIADD3 UR4, -UR5, 0x100000, URZ ;  /* 0x0010000005047890 */ /* 0x000fc8000fffe13f */
[----:B------:R-:W-:Y:S02]  /*0200*/  USHF.L.U32 UR5, UR4, 0xb, URZ ;  /* 0x0000000b04057899 */ /* 0x000fe4000800063f */
[----:B------:R-:W-:Y:S01]  /*0210*/  USHF.L.U32 UR4, UR4, 0x1, URZ ;  /* 0x0000000104047899 */ /* 0x000fe2000800063f */
[----:B------:R-:W0:Y:S11]  /*0220*/  FENCE.VIEW.ASYNC.S ;  /* 0x00000000000073c6 */ /* 0x000e360000000000 */
[----:B0-----:R0:W1:Y:S01]  /*0230*/  SYNCS.EXCH.64 URZ, [UR8], UR4 ;  /* 0x00000004083f75b2 */ /* 0x0010620008000100 */
[----:B------:R0:W2:Y:S01]  /*0240*/  SYNCS.EXCH.64 URZ, [UR8+0x28], UR6 ;  /* 0x00002806083f75b2 */ /* 0x0000a20008000100 */
[----:B------:R0:W3:Y:S01]  /*0250*/  SYNCS.EXCH.64 URZ, [UR8+0x8], UR4 ;  /* 0x00000804083f75b2 */ /* 0x0000e20008000100 */
[----:B------:R0:W4:Y:S01]  /*0260*/  SYNCS.EXCH.64 URZ, [UR8+0x30], UR6 ;  /* 0x00003006083f75b2 */ /* 0x0001220008000100 */
[----:B------:R0:W0:Y:S01]  /*0270*/  SYNCS.EXCH.64 URZ, [UR8+0x10], UR4 ;  /* 0x00001004083f75b2 */ /* 0x0000220008000100 */
[----:B------:R0:W0:Y:S01]  /*0280*/  SYNCS.EXCH.64 URZ, [UR8+0x38], UR6 ;  /* 0x00003806083f75b2 */ /* 0x0000220008000100 */
[----:B------:R0:W0:Y:S01]  /*0290*/  SYNCS.EXCH.64 URZ, [UR8+0x18], UR4 ;  /* 0x00001804083f75b2 */ /* 0x0000220008000100 */
[----:B------:R0:W0:Y:S01]  /*02a0*/  SYNCS.EXCH.64 URZ, [UR8+0x40], UR6 ;  /* 0x00004006083f75b2 */ /* 0x0000220008000100 */
[----:B------:R0:W0:Y:S01]  /*02b0*/  SYNCS.EXCH.64 URZ, [UR8+0x20], UR4 ;  /* 0x00002004083f75b2 */ /* 0x0000220008000100 */
[----:B------:R0:W0:Y:S01]  /*02c0*/  SYNCS.EXCH.64 URZ, [UR8+0x48], UR6 ;  /* 0x00004806083f75b2 */ /* 0x0000220008000100 */
[----:B------:R-:W-:Y:S01]  /*02d0*/  NOP ;  /* 0x0000000000007918 */ /* 0x000fe20000000000 */
.L_x_2:
[----:B------:R-:W5:Y:S01]  /*02e0*/  SHFL.IDX PT, R0, R0, RZ, 0x1f ;  /* 0x00001fff00007589 */ /* 0x000f6200000e0000 */
[----:B------:R-:W-:Y:S01]  /*02f0*/  ELECT P0, URZ, PT ;  /* 0x00000000003f782f */ /* 0x000fe20003800000 */
[----:B------:R-:W1:Y:S01]  /*0300*/  LDC R2, c[0x0][0x65c] ;  /* 0x00019700ff027b82 */ /* 0x000e620000000800 */
[----:B------:R-:W-:Y:S01]  /*0310*/  SHF.R.S32.HI R6, RZ, 0x1f, R5 ;  /* 0x0000001fff067819 */ /* 0x000fe20000011405 */
[----:B------:R-:W2:Y:S01]  /*0320*/  S2R R3, SR_CTAID.Y ;  /* 0x0000000000037919 */ /* 0x000ea20000002600 */
[----:B0-----:R-:W-:Y:S01]  /*0330*/  UMOV UR4, 0x20 ;  /* 0x0000002000047882 */ /* 0x001fe20000000000 */
[----:B------:R-:W-:Y:S01]  /*0340*/  ISETP.NE.AND P2, PT, R8, RZ, PT ;  /* 0x000000ff0800720c */ /* 0x000fe20003f45270 */
[----:B------:R-:W-:Y:S01]  /*0350*/  NOP ;  /* 0x0000000000007918 */ /* 0x000fe20000000000 */
[----:B------:R-:W0:Y:S01]  /*0360*/  S2R R4, SR_CTAID.X ;  /* 0x0000000000047919 */ /* 0x000e220000002500 */
[----:B------:R-:W-:Y:S01]  /*0370*/  LEA.HI R6, R6, R5, RZ, 0x2 ;  /* 0x0000000506067211 */ /* 0x000fe200078f10ff */
[----:B------:R-:W-:Y:S01]  /*0380*/  NOP ;  /* 0x0000000000007918 */ /* 0x000fe20000000000 */
[----:B-----5:R-:W-:-:S02]  /*0390*/  ISETP.NE.OR P0, PT, R0, RZ, !P0 ;  /* 0x000000ff0000720c */ /* 0x020fc40004705670 */
[----:B-1----:R-:W-:-:S04]  /*03a0*/  ISETP.NE.AND P3, PT, R2, 0x1, PT ;  /* 0x000000010200780c */ /* 0x002fc80003f65270 */
[----:B------:R-:W-:Y:S02]  /*03b0*/  P2R R0, PR, RZ, 0x8 ;  /* 0x00000008ff007803 */ /* 0x000fe40000000000 */
[----:B------:R-:W-:-:S05]  /*03c0*/  LOP3.LUT R0, R6, 0xfffffffc, RZ, 0xc0, !PT ;  /* 0xfffffffc06007812 */ /* 0x000fca00078ec0ff */
[----:B------:R-:W-:Y:S01]  /*03d0*/  VOTEU.ALL UP0, P0 ;  /* 0x00000000003f7886 */ /* 0x000fe20000000000 */
[----:B------:R-:W-:Y:S01]  /*03e0*/  IMAD.IADD R0, R5, 0x1, -R0 ;  /* 0x0000000105007824 */ /* 0x000fe200078e0a00 */
[----:B------:R-:W0:Y:S01]  /*03f0*/  @P3 LDC R17, c[0x0][0x10] ;  /* 0x00000400ff113b82 */ /* 0x000e220000000800 */
[----:B------:R-:W-:Y:S01]  /*0400*/  VOTEU.ALL UP1, P0 ;  /* 0x00000000003f7886 */ /* 0x000fe20000020000 */
[----:B--2---:R-:W-:Y:S01]  /*0410*/  @P3 IMAD.MOV.U32 R6, RZ, RZ, R3 ;  /* 0x000000ffff063224 */ /* 0x004fe200078e0003 */
[----:B------:R-:W-:Y:S01]  /*0420*/  @!UP0 UMOV UR6, 0x400 ;  /* 0x0000040000068882 */ /* 0x000fe20000000000 */
[----:B------:R-:W-:-:S04]  /*0430*/  @!UP0 UIADD3 UR4, -UR4, 0x100000, URZ ;  /* 0x0010000004048890 */ /* 0x000fc8000fffe13f */
[----:B------:R-:W-:Y:S02]  /*0440*/  @!UP0 USHF.L.U32 UR5, UR4, 0xb, URZ ;  /* 0x0000000b04058899 */ /* 0x000fe4000800063f */
[----:B------:R-:W-:Y:S01]  /*0450*/  @!UP0 USHF.L.U32 UR4, UR4, 0x1, URZ ;  /* 0x0000000104048899 */ /* 0x000fe2000800063f */
[----:B------:R-:W-:Y:S02]  /*0460*/  @P3 IMAD.MOV.U32 R7, RZ, RZ, RZ ;  /* 0x000000ffff073224 */ /* 0x000fe400078e00ff */
[----:B------:R-:W-:Y:S01]  /*0470*/  IMAD.MOV.U32 R5, RZ, RZ, RZ ;  /* 0x000000ffff057224 */ /* 0x000fe200078e00ff */
[----:B------:R-:W1:Y:S01]  /*0480*/  @!UP0 S2UR UR7, SR_CgaCtaId ;  /* 0x00000000000789c3 */ /* 0x000e620000008800 */
[----:B------:R-:W-:-:S07]  /*0490*/  @P3 IMAD.MOV.U32 R11, RZ, RZ, RZ ;  /* 0x000000ffff0b3224 */ /* 0x000fce00078e00ff */
[----:B------:R-:W2:Y:S01]  /*04a0*/  @!P3 LDC R9, c[0x0][0xc] ;  /* 0x00000300ff09bb82 */ /* 0x000ea20000000800 */
[----:B0-----:R-:W-:-:S04]  /*04b0*/  @P3 IMAD.WIDE.U32 R16, R4, R17, R6 ;  /* 0x0000001104103225 */ /* 0x001fc800078e0006 */
[----:B------:R-:W-:Y:S01]  /*04c0*/  @P3 IMAD.IADD R17, R17, 0x1, R11 ;  /* 0x0000000111113824 */ /* 0x000fe200078e020b */
[----:B-1----:R-:W-:Y:S01]  /*04d0*/  @!UP0 ULEA UR6, UR7, UR6, 0x18 ;  /* 0x0000000607068291 */ /* 0x002fe2000f8ec03f */
[----:B------:R-:W-:Y:S01]  /*04e0*/  VOTEU.ALL UP0, P0 ;  /* 0x00000000003f7886 */ /* 0x000fe20000000000 */
[----:B------:R-:W-:-:S04]  /*04f0*/  ISETP.NE.AND P0, PT, R0, 0x3, PT ;  /* 0x000000030000780c */ /* 0x000fc80003f05270 */
[----:B------:R-:W-:Y:S01]  /*0500*/  ISETP.EQ.OR P0, PT, R0, RZ, !P0 ;  /* 0x000000ff0000720c */ /* 0x000fe20004702670 */
[----:B--2---:R-:W-:-:S03]  /*0510*/  @!P3 IMAD.WIDE.U32 R6, R9, R3, R4 ;  /* 0x000000030906b225 */ /* 0x004fc600078e0004 */
[C---:B------:R-:W-:Y:S01]  /*0520*/  ISETP.EQ.AND P0, PT, R8.reuse, RZ, P0 ;  /* 0x000000ff0800720c */ /* 0x040fe20000702270 */
[----:B------:R-:W-:Y:S01]  /*0530*/  VIADD R8, R8, 0xffffffff ;  /* 0xffffffff08087836 */ /* 0x000fe20000000000 */
[----:B------:R-:W0:Y:S02]  /*0540*/  FENCE.VIEW.ASYNC.S ;  /* 0x00000000000073c6 */ /* 0x000e240000000000 */
[----:B0-----:R0:W3:Y:S01]  /*0550*/  @!UP0 SYNCS.EXCH.64 URZ, [UR6+0x60], UR4 ;  /* 0x00006004063f85b2 */ /* 0x0010e20008000100 */
[----:B------:R-:W-:Y:S01]  /*0560*/  @!P3 IMAD.MOV.U32 R16, RZ, RZ, R6 ;  /* 0x000000ffff10b224 */ /* 0x000fe200078e0006 */
[----:B------:R-:W-:Y:S01]  /*0570*/  SEL R19, RZ, 0x1, !P0 ;  /* 0x00000001ff137807 */ /* 0x000fe20004000000 */
[----:B------:R-:W-:Y:S01]  /*0580*/  @!P3 IMAD.MOV.U32 R17, RZ, RZ, R7 ;  /* 0x000000ffff11b224 */ /* 0x000fe200078e0007 */
[----:B------:R-:W-:-:S04]  /*0590*/  ISETP.GE.U32.AND P1, PT, R8, 0x2, PT ;  /* 0x000000020800780c */ /* 0x000fc80003f26070 */
[----:B------:R-:W-:Y:S01]  /*05a0*/  SEL R19, R19, 0x2, P1 ;  /* 0x0000000213137807 */ /* 0x000fe20000800000 */
[----:B------:R0:W3:Y:S01]  /*05b0*/  @!UP1 SYNCS.EXCH.64 URZ, [UR6+0x68], UR4 ;  /* 0x00006804063f95b2 */ /* 0x0000e20008000100 */
[----:B------:R-:W-:Y:S01]  /*05c0*/  NOP ;  /* 0x0000000000007918 */ /* 0x000fe20000000000 */
[----:B---34-:R-:W-:Y:S06]  /*05d0*/  BAR.SYNC.DEFER_BLOCKING 0x0 ;  /* 0x0000000000007b1d */ /* 0x018fec0000010000 */
[----:B------:R-:W-:Y:S05]  /*05e0*/  @!P2 BRA `(.L_x_3) ;  /* 0x000000a0007ca947 */ /* 0x000fea0003800000 */
[----:B------:R-:W-:-:S13]  /*05f0*/  ISETP.GT.U32.AND P0, PT, R8, 0x1, PT ;  /* 0x000000010800780c */ /* 0x000fda0003f04070 */
[----:B0-----:R-:W-:Y:S05]  /*0600*/  @P0 EXIT ;  /* 0x000000000000094d */ /* 0x001fea0003800000 */
[----:B------:R-:W-:Y:S01]  /*0610*/  ULDC.64 UR4, c[0x0][0x650] ;  /* 0x0001940000047ab9 */ /* 0x000fe20000000a00 */
[----:B------:R-:W-:Y:S01]  /*0620*/  PRMT R0, RZ, 0x7610, R0 ;  /* 0x00007610ff007816 */ /* 0x000fe20000000000 */
[----:B------:R-:W-:Y:S01]  /*0630*/  IMAD.MOV.U32 R152, RZ, RZ, -0x1 ;  /* 0xffffffffff987424 */ /* 0x000fe200078e00ff */
[----:B------:R-:W-:Y:S01]  /*0640*/  ISETP.GE.U32.AND P0, PT, R16, UR4, PT ;  /* 0x0000000410007c0c */ /* 0x000fe2000bf06070 */
[----:B------:R-:W-:Y:S02]  /*0650*/  IMAD.MOV.U32 R153, RZ, RZ, -0x1 ;  /* 0xffffffffff997424 */ /* 0x000fe400078e00ff */
[----:B------:R-:W-:Y:S01]  /*0660*/  IMAD.MOV.U32 R23, RZ, RZ, -0x1 ;  /* 0xffffffffff177424 */ /* 0x000fe200078e00ff */
[----:B------:R-:W-:-:S13]  /*0670*/  ISETP.GE.U32.AND.EX P0, PT, R17, UR5, PT, P0 ;  /* 0x0000000511007c0c */ /* 0x000fda000bf06100 */
[----:B------:R-:W-:Y:S05]  /*0680*/  @P0 BRA `(.L_x_4) ;  /* 0x0000000400540947 */ /* 0x000fea0003800000 */
[----:B------:R-:W0:Y:S01]  /*0690*/  LDC.64 R14, c[0x0][0x628] ;  /* 0x00018a00ff0e7b82 */ /* 0x000e220000000a00 */
[----:B------:R-:W-:Y:S02]  /*06a0*/  IMAD.MOV.U32 R6, RZ, RZ, R16 ;  /* 0x000000ffff067224 */ /* 0x000fe400078e0010 */
[----:B------:R-:W-:-:S05]  /*06b0*/  IMAD.MOV.U32 R7, RZ, RZ, R17 ;  /* 0x000000ffff077224 */ /* 0x000fca00078e0011 */
[----:B------:R-:W1:Y:S08]  /*06c0*/  LDC R0, c[0x0][0x630] ;  /* 0x00018c00ff007b82 */ /* 0x000e700000000800 */
[----:B------:R-:W2:Y:S01]  /*06d0*/  LDC.64 R20, c[0x0][0x620] ;  /* 0x00018800ff147b82 */ /* 0x000ea20000000a00 */
[----:B0-----:R-:W-:-:S04]  /*06e0*/  ISETP.NE.U32.AND P0, PT, R14, RZ, PT ;  /* 0x000000ff0e00720c */ /* 0x001fc80003f05070 */
[----:B------:R-:W-:-:S13]  /*06f0*/  ISETP.NE.AND.EX P0, PT, R15, RZ, PT, P0 ;  /* 0x000000ff0f00720c */ /* 0x000fda0003f05300 */
[----:B-12---:R-:W-:Y:S05]  /*0700*/  @!P0 BRA `(.L_x_5) ;  /* 0x0000000000288947 */ /* 0x006fea0003800000 */
[----:B------:R-:W0:Y:S02]  /*0710*/  LDC R11, c[0x0][0x634] ;  /* 0x00018d00ff0b7b82 */ /* 0x000e240000000800 */
[----:B0-----:R-:W-:-:S05]  /*0720*/  IADD3 R11, P0, R16, R11, RZ ;  /* 0x0000000b100b7210 */ /* 0x001fca0007f1e0ff */
[----:B------:R-:W-:-:S04]  /*0730*/  IMAD.X R13, RZ, RZ, R17, P0 ;  /* 0x000000ffff0d7224 */ /* 0x000fc800000e0611 */
[----:B------:R-:W-:-:S04]  /*0740*/  IMAD.WIDE.U32 R6, R13, R14, RZ ;  /* 0x0000000e0d067225 */ /* 0x000fc800078e00ff */
[----:B------:R-:W-:-:S04]  /*0750*/  IMAD.WIDE.U32 R8, P0, R11, R15, R6 ;  /* 0x0000000f0b087225 */ /* 0x000fc80007800006 */
[----:B------:R-:W-:-:S04]  /*0760*/  IMAD.WIDE.U32 R6, R11, R14, RZ ;  /* 0x0000000e0b067225 */ /* 0x000fc800078e00ff */
[----:B------:R-:W-:Y:S01]  /*0770*/  IMAD.X R11, RZ, RZ, RZ, P0 ;  /* 0x000000ffff0b7224 */ /* 0x000fe200000e06ff */
[----:B------:R-:W-:Y:S01]  /*0780*/  IADD3 RZ, P0, R7, R8, RZ ;  /* 0x0000000807ff7210 */ /* 0x000fe20007f1e0ff */
[----:B------:R-:W-:-:S04]  /*0790*/  IMAD.MOV.U32 R10, RZ, RZ, R9 ;  /* 0x000000ffff0a7224 */ /* 0x000fc800078e0009 */
[----:B------:R-:W-:-:S08]  /*07a0*/  IMAD.WIDE.U32.X R6, R13, R15, R10, P0 ;  /* 0x0000000f0d067225 */ /* 0x000fd000000e040a */
.L_x_5:
[-CC-:B------:R-:W-:Y:S01]  /*07b0*/  SHF.R.U64 R23, R6, R0.reuse, R7.reuse ;  /* 0x0000000006177219 */ /* 0x180fe20000001207 */
[----:B------:R-:W0:Y:S01]  /*07c0*/  LDC R10, c[0x0][0x618] ;  /* 0x00018600ff0a7b82 */ /* 0x000e220000000800 */
[----:B------:R-:W-:Y:S01]  /*07d0*/  SHF.R.U32.HI R5, RZ, R0, R7 ;  /* 0x00000000ff057219 */ /* 0x000fe20000011607 */
[----:B------:R-:W-:Y:S01]  /*07e0*/  ULDC UR4, c[0x0][0x150] ;  /* 0x0000540000047ab9 */ /* 0x000fe20000000800 */
[----:B------:R-:W-:Y:S02]  /*07f0*/  IADD3 R9, P0, RZ, -R23, RZ ;  /* 0x80000017ff097210 */ /* 0x000fe40007f1e0ff */
[----:B------:R-:W-:-:S03]  /*0800*/  I2FP.F32.U32 R0, R4 ;  /* 0x0000000400007245 */ /* 0x000fc60000201000 */
[----:B------:R-:W1:Y:S01]  /*0810*/  LDC.64 R28, c[0x0][0x640] ;  /* 0x00019000ff1c7b82 */ /* 0x000e620000000a00 */
[----:B------:R-:W-:Y:S02]  /*0820*/  IMAD.X R11, RZ, RZ, ~R5, P0 ;  /* 0x000000ffff0b7224 */ /* 0x000fe400000e0e05 */
[----:B------:R-:W-:Y:S01]  /*0830*/  FMUL R0, R0, UR4 ;  /* 0x0000000400007c20 */ /* 0x000fe20008400000 */
[----:B------:R-:W-:Y:S01]  /*0840*/  IMAD.WIDE.U32 R6, R9, R20, R16 ;  /* 0x0000001409067225 */ /* 0x000fe200078e0010 */
[----:B------:R-:W-:-:S03]  /*0850*/  ULDC UR4, c[0x0][0x154] ;  /* 0x0000550000047ab9 */ /* 0x000fc60000000800 */
[----:B------:R-:W-:Y:S01]  /*0860*/  IMAD R8, R11, R20, RZ ;  /* 0x000000140b087224 */ /* 0x000fe200078e02ff */
[----:B------:R-:W2:Y:S01]  /*0870*/  LDC R5, c[0x0][0x144] ;  /* 0x00005100ff057b82 */ /* 0x000ea20000000800 */
[----:B------:R-:W3:Y:S02]  /*0880*/  F2I.U32.TRUNC.NTZ R0, R0 ;  /* 0x0000000000007305 */ /* 0x000ee4000020f000 */
[----:B------:R-:W-:-:S04]  /*0890*/  IMAD R9, R9, R21, R8 ;  /* 0x0000001509097224 */ /* 0x000fc800078e0208 */
[----:B------:R-:W-:Y:S01]  /*08a0*/  IMAD.IADD R7, R7, 0x1, R9 ;  /* 0x0000000107077824 */ /* 0x000fe200078e0209 */
[----:B------:R-:W4:Y:S01]  /*08b0*/  LDC R12, c[0x0][0x608] ;  /* 0x00018200ff0c7b82 */ /* 0x000f220000000800 */
[----:B------:R-:W-:-:S03]  /*08c0*/  IMAD.MOV.U32 R9, RZ, RZ, -0x1 ;  /* 0xffffffffff097424 */ /* 0x000fc600078e00ff */
[-CC-:B0-----:R-:W-:Y:S02]  /*08d0*/  SHF.R.U64 R20, R6, R10.reuse, R7.reuse ;  /* 0x0000000a06147219 */ /* 0x181fe40000001207 */
[----:B------:R-:W-:Y:S02]  /*08e0*/  I2FP.F32.U32 R6, R3 ;  /* 0x0000000300067245 */ /* 0x000fe40000201000 */
[----:B------:R-:W0:Y:S01]  /*08f0*/  LDC R26, c[0x0][0x658] ;  /* 0x00019600ff1a7b82 */ /* 0x000e220000000800 */
[----:B-1----:R-:W-:Y:S01]  /*0900*/  ISETP.NE.U32.AND P0, PT, R28, RZ, PT ;  /* 0x000000ff1c00720c */ /* 0x002fe20003f05070 */
[----:B---3--:R-:W-:Y:S01]  /*0910*/  IMAD.MOV R8, RZ, RZ, -R0 ;  /* 0x000000ffff087224 */ /* 0x008fe200078e0a00 */
[----:B------:R-:W-:Y:S01]  /*0920*/  SHF.R.U32.HI R7, RZ, R10, R7 ;  /* 0x0000000aff077219 */ /* 0x000fe20000011607 */
[----:B------:R-:W-:Y:S01]  /*0930*/  FMUL R6, R6, UR4 ;  /* 0x0000000406067c20 */ /* 0x000fe20008400000 */
[----:B------:R-:W-:-:S03]  /*0940*/  ISETP.NE.AND.EX P0, PT, R29, RZ, PT, P0 ;  /* 0x000000ff1d00720c */ /* 0x000fc60003f05300 */
[----:B------:R-:W1:Y:S01]  /*0950*/  LDC R14, c[0x0][0x148] ;  /* 0x00005200ff0e7b82 */ /* 0x000e620000000800 */
[----:B--2---:R-:W-:-:S07]  /*0960*/  IMAD R0, R5, R8, R4 ;  /* 0x0000000805007224 */ /* 0x004fce00078e0204 */
[----:B------:R-:W2:Y:S01]  /*0970*/  LDC R24, c[0x0][0x600] ;  /* 0x00018000ff187b82 */ /* 0x000ea20000000800 */
[-CC-:B----4-:R-:W-:Y:S02]  /*0980*/  SHF.R.U64 R30, R20, R12.reuse, R7.reuse ;  /* 0x0000000c141e7219 */ /* 0x190fe40000001207 */
[----:B------:R-:W-:Y:S01]  /*0990*/  SHF.R.U32.HI R5, RZ, R12, R7 ;  /* 0x0000000cff057219 */ /* 0x000fe20000011607 */
[----:B------:R-:W-:Y:S01]  /*09a0*/  IMAD.MOV.U32 R7, RZ, RZ, 0x1 ;  /* 0x00000001ff077424 */ /* 0x000fe200078e00ff */
[----:B------:R3:W4:Y:S03]  /*09b0*/  F2I.U32.TRUNC.NTZ R12, R6 ;  /* 0x00000006000c7305 */ /* 0x000726000020f000 */
[----:B------:R-:W1:Y:S01]  /*09c0*/  LDC R15, c[0x0][0x648] ;  /* 0x00019200ff0f7b82 */ /* 0x000e620000000800 */
[-C--:B0-----:R-:W-:Y:S02]  /*09d0*/  SHF.L.U32 R4, R9, R26.reuse, RZ ;  /* 0x0000001a09047219 */ /* 0x081fe400000006ff */
[----:B------:R-:W-:-:S02]  /*09e0*/  SHF.R.U64 R32, R30, R26, R5 ;  /* 0x0000001a1e207219 */ /* 0x000fc40000001205 */
[----:B------:R-:W-:Y:S02]  /*09f0*/  LOP3.LUT R11, RZ, R4, RZ, 0x33, !PT ;  /* 0x00000004ff0b7212 */ /* 0x000fe400078e33ff */
[-C--:B------:R-:W-:Y:S01]  /*0a00*/  SHF.R.U32.HI R5, RZ, R26.reuse, R5 ;  /* 0x0000001aff057219 */ /* 0x080fe20000011605 */
[----:B------:R-:W0:Y:S01]  /*0a10*/  LDC R21, c[0x0][0x638] ;  /* 0x00018e00ff157b82 */ /* 0x000e220000000800 */
[----:B------:R-:W-:Y:S01]  /*0a20*/  SHF.L.U32 R10, R7, R26, RZ ;  /* 0x0000001a070a7219 */ /* 0x000fe200000006ff */
[----:B------:R-:W-:-:S06]  /*0a30*/  IMAD.MOV.U32 R4, RZ, RZ, R32 ;  /* 0x000000ffff047224 */ /* 0x000fcc00078e0020 */
[----:B------:R-:W0:Y:S01]  /*0a40*/  LDC R152, c[0x0][0x610] ;  /* 0x00018400ff987b82 */ /* 0x000e220000000800 */
[----:B---34-:R-:W-:Y:S05]  /*0a50*/  @!P0 BRA `(.L_x_6) ;  /* 0x0000000000288947 */ /* 0x018fea0003800000 */
[----:B------:R-:W3:Y:S02]  /*0a60*/  LDC R9, c[0x0][0x64c] ;  /* 0x00019300ff097b82 */ /* 0x000ee40000000800 */
[----:B---3--:R-:W-:-:S05]  /*0a70*/  IADD3 R9, P0, R32, R9, RZ ;  /* 0x0000000920097210 */ /* 0x008fca0007f1e0ff */
        /* <DEDUP_REMOVED lines=8> */
.L_x_6:
[----:B-1----:R-:W-:Y:S01]  /*0b00*/  SHF.R.U64 R4, R4, R15, R5 ;  /* 0x0000000f04047219 */ /* 0x002fe20000001205 */
[----:B--2---:R-:W-:Y:S01]  /*0b10*/  VIADD R5, R24, 0xffffffff ;  /* 0xffffffff18057836 */ /* 0x004fe20000000000 */
[----:B------:R-:W-:Y:S01]  /*0b20*/  LOP3.LUT R11, R30, R11, RZ, 0xc0, !PT ;  /* 0x0000000b1e0b7212 */ /* 0x000fe200078ec0ff */
[----:B------:R-:W-:Y:S02]  /*0b30*/  IMAD.MOV R12, RZ, RZ, -R12 ;  /* 0x000000ffff0c7224 */ /* 0x000fe400078e0a0c */
[----:B------:R-:W-:Y:S01]  /*0b40*/  IMAD.MOV R6, RZ, RZ, -R4 ;  /* 0x000000ffff067224 */ /* 0x000fe200078e0a04 */
[----:B------:R-:W-:Y:S01]  /*0b50*/  LOP3.LUT R5, R20, R5, RZ, 0xc0, !PT ;  /* 0x0000000514057212 */ /* 0x000fe200078ec0ff */
[----:B------:R-:W-:Y:S02]  /*0b60*/  @P3 IMAD R0, R14, R12, R3 ;  /* 0x0000000c0e003224 */ /* 0x000fe400078e0203 */
[----:B------:R-:W-:Y:S02]  /*0b70*/  IMAD R11, R10, R4, R11 ;  /* 0x000000040a0b7224 */ /* 0x000fe400078e020b */
[----:B0-----:R-:W-:-:S02]  /*0b80*/  IMAD R3, R6, R21, R32 ;  /* 0x0000001506037224 */ /* 0x001fc400078e0220 */
[----:B------:R-:W-:Y:S02]  /*0b90*/  IMAD R152, R11, R152, R0 ;  /* 0x000000980b987224 */ /* 0x000fe400078e0200 */
[----:B------:R-:W-:Y:S02]  /*0ba0*/  IMAD R3, R3, R24, R5 ;  /* 0x0000001803037224 */ /* 0x000fe400078e0205 */
[----:B------:R-:W-:-:S03]  /*0bb0*/  IMAD.MOV.U32 R0, RZ, RZ, 0x1 ;  /* 0x00000001ff007424 */ /* 0x000fc600078e00ff */
[----:B------:R-:W-:Y:S02]  /*0bc0*/  SEL R153, R3, R152, !P3 ;  /* 0x0000009803997207 */ /* 0x000fe40005800000 */
[----:B------:R-:W-:-:S07]  /*0bd0*/  SEL R152, R152, R3, !P3 ;  /* 0x0000000398987207 */ /* 0x000fce0005800000 */
.L_x_4:
[----:B------:R-:W-:-:S08]  /*0be0*/  NOP ;  /* 0x0000000000007918 */ /* 0x000fd00000000000 */
[----:B------:R-:W0:Y:S02]  /*0bf0*/  USETMAXREG.TRY_ALLOC.CTAPOOL UP0, 0xe8 ;  /* 0x000000e8000079c8 */ /* 0x000e240008000600 */
[----:B0-----:R-:W-:-:S13]  /*0c00*/  PLOP3.LUT P0, PT, PT, PT, UP0, 0x80, 0x0 ;  /* 0x000000000000781c */ /* 0x001fda0003f0f008 */
[----:B------:R-:W-:Y:S05]  /*0c10*/  @!P0 BRA `(.L_x_4) ;  /* 0xfffffffc00f08947 */ /* 0x000fea000383ffff */
[----:B------:R-:W-:Y:S01]  /*0c20*/  ULDC.64 UR4, c[0x0][0x598] ;  /* 0x0001660000047ab9 */ /* 0x000fe20000000a00 */
[----:B------:R-:W-:Y:S01]  /*0c30*/  ULDC.64 UR36, c[0x0][0x208] ;  /* 0x0000820000247ab9 */ /* 0x000fe20000000a00 */
[----:B------:R-:W-:-:S04]  /*0c40*/  ISETP.NE.U32.AND P0, PT, RZ, UR4, PT ;  /* 0x00000004ff007c0c */ /* 0x000fc8000bf05070 */
[----:B------:R-:W-:-:S13]  /*0c50*/  ISETP.NE.AND.EX P0, PT, RZ, UR5, PT, P0 ;  /* 0x00000005ff007c0c */ /* 0x000fda000bf05300 */
[----:B------:R-:W-:Y:S05]  /*0c60*/  @!P0 BRA `(.L_x_7) ;  /* 0x00000000001c8947 */ /* 0x000fea0003800000 */
[----:B------:R-:W0:Y:S02]  /*0c70*/  LDC.64 R4, c[0x0][0x598] ;  /* 0x00016600ff047b82 */ /* 0x000e240000000a00 */
[----:B0-----:R-:W2:Y:S02]  /*0c80*/  LDG.E.64 R4, desc[UR36][R4.64] ;  /* 0x0000002404047981 */ /* 0x001ea4000c1e1b00 */
[----:B--2---:R-:W-:-:S04]  /*0c90*/  ISETP.NE.U32.AND P0, PT, R4, RZ, PT ;  /* 0x000000ff0400720c */ /* 0x004fc80003f05070 */
[----:B------:R-:W-:-:S13]  /*0ca0*/  ISETP.NE.AND.EX P0, PT, R5, RZ, PT, P0 ;  /* 0x000000ff0500720c */ /* 0x000fda0003f05300 */
[----:B------:R-:W-:Y:S05]  /*0cb0*/  @!P0 BRA `(.L_x_7) ;  /* 0x0000000000088947 */ /* 0x000fea0003800000 */
[----:B------:R0:W5:Y:S01]  /*0cc0*/  LD.E R154, desc[UR36][R4.64] ;  /* 0x00000024049a7980 */ /* 0x000162000c101900 */
[----:B------:R-:W-:Y:S05]  /*0cd0*/  BRA `(.L_x_8) ;  /* 0x0000000000247947 */ /* 0x000fea0003800000 */
.L_x_7:
[----:B------:R-:W-:Y:S02]  /*0ce0*/  ULDC.64 UR4, c[0x0][0x588] ;  /* 0x0001620000047ab9 */ /* 0x000fe40000000a00 */
[----:B------:R-:W-:-:S04]  /*0cf0*/  ISETP.NE.U32.AND P0, PT, RZ, UR4, PT ;  /* 0x00000004ff007c0c */ /* 0x000fc8000bf05070 */
[----:B------:R-:W-:-:S13]  /*0d00*/  ISETP.NE.AND.EX P0, PT, RZ, UR5, PT, P0 ;  /* 0x00000005ff007c0c */ /* 0x000fda000bf05300 */
[----:B------:R-:W-:Y:S05]  /*0d10*/  @!P0 BRA `(.L_x_9) ;  /* 0x00000000000c8947 */ /* 0x000fea0003800000 */
[----:B------:R-:W0:Y:S02]  /*0d20*/  LDC.64 R154, c[0x0][0x588] ;  /* 0x00016200ff9a7b82 */ /* 0x000e240000000a00 */
[----:B0-----:R1:W5:Y:S01]  /*0d30*/  LDG.E R154, desc[UR36][R154.64] ;  /* 0x000000249a9a7981 */ /* 0x001362000c1e1900 */
[----:B------:R-:W-:Y:S05]  /*0d40*/  BRA `(.L_x_8) ;  /* 0x0000000000087947 */ /* 0x000fea0003800000 */
.L_x_9:
[----:B------:R-:W-:Y:S02]  /*0d50*/  ULDC UR4, c[0x0][0x580] ;  /* 0x0001600000047ab9 */ /* 0x000fe40000000800 */
[----:B------:R-:W-:-:S07]  /*0d60*/  IMAD.U32 R154, RZ, RZ, UR4 ;  /* 0x00000004ff9a7e24 */ /* 0x000fce000f8e00ff */
.L_x_8:
[----:B------:R-:W-:Y:S02]  /*0d70*/  ULDC.64 UR4, c[0x0][0x5a0] ;  /* 0x0001680000047ab9 */ /* 0x000fe40000000a00 */
[----:B------:R-:W-:-:S04]  /*0d80*/  ISETP.NE.U32.AND P0, PT, RZ, UR4, PT ;  /* 0x00000004ff007c0c */ /* 0x000fc8000bf05070 */
[----:B------:R-:W-:-:S13]  /*0d90*/  ISETP.NE.AND.EX P0, PT, RZ, UR5, PT, P0 ;  /* 0x00000005ff007c0c */ /* 0x000fda000bf05300 */
[----:B------:R-:W-:Y:S05]  /*0da0*/  @!P0 BRA `(.L_x_10) ;  /* 0x00000000001c8947 */ /* 0x000fea0003800000 */
[----:B0-----:R-:W0:Y:S02]  /*0db0*/  LDC.64 R4, c[0x0][0x5a0] ;  /* 0x00016800ff047b82 */ /* 0x001e240000000a00 */
[----:B0-----:R-:W2:Y:S02]  /*0dc0*/  LDG.E.64 R4, desc[UR36][R4.64] ;  /* 0x0000002404047981 */ /* 0x001ea4000c1e1b00 */
[----:B--2---:R-:W-:-:S04]  /*0dd0*/  ISETP.NE.U32.AND P0, PT, R4, RZ, PT ;  /* 0x000000ff0400720c */ /* 0x004fc80003f05070 */
[----:B------:R-:W-:-:S13]  /*0de0*/  ISETP.NE.AND.EX P0, PT, R5, RZ, PT, P0 ;  /* 0x000000ff0500720c */ /* 0x000fda0003f05300 */
[----:B------:R-:W-:Y:S05]  /*0df0*/  @!P0 BRA `(.L_x_10) ;  /* 0x0000000000088947 */ /* 0x000fea0003800000 */
[----:B-1----:R0:W5:Y:S01]  /*0e00*/  LD.E R155, desc[UR36][R4.64] ;  /* 0x00000024049b7980 */ /* 0x002162000c101900 */
[----:B------:R-:W-:Y:S05]  /*0e10*/  BRA `(.L_x_11) ;  /* 0x0000000000247947 */ /* 0x000fea0003800000 */
.L_x_10:
[----:B------:R-:W-:Y:S02]  /*0e20*/  ULDC.64 UR4, c[0x0][0x590] ;  /* 0x0001640000047ab9 */ /* 0x000fe40000000a00 */
[----:B------:R-:W-:-:S04]  /*0e30*/  ISETP.NE.U32.AND P0, PT, RZ, UR4, PT ;  /* 0x00000004ff007c0c */ /* 0x000fc8000bf05070 */
[----:B------:R-:W-:-:S13]  /*0e40*/  ISETP.NE.AND.EX P0, PT, RZ, UR5, PT, P0 ;  /* 0x00000005ff007c0c */ /* 0x000fda000bf05300 */
[----:B------:R-:W-:Y:S05]  /*0e50*/  @!P0 BRA `(.L_x_12) ;  /* 0x00000000000c8947 */ /* 0x000fea0003800000 */
[----:B0-----:R-:W1:Y:S02]  /*0e60*/  LDC.64 R4, c[0x0][0x590] ;  /* 0x00016400ff047b82 */ /* 0x001e640000000a00 */
[----:B-1----:R1:W5:Y:S01]  /*0e70*/  LDG.E R155, desc[UR36][R4.64] ;  /* 0x00000024049b7981 */ /* 0x002362000c1e1900 */
[----:B------:R-:W-:Y:S05]  /*0e80*/  BRA `(.L_x_11) ;  /* 0x0000000000087947 */ /* 0x000fea0003800000 */
.L_x_12:
[----:B------:R-:W-:Y:S02]  /*0e90*/  ULDC UR4, c[0x0][0x584] ;  /* 0x0001610000047ab9 */ /* 0x000fe40000000800 */
[----:B-1----:R-:W-:-:S07]  /*0ea0*/  IMAD.U32 R155, RZ, RZ, UR4 ;  /* 0x00000004ff9b7e24 */ /* 0x002fce000f8e00ff */
.L_x_11:
[----:B------:R-:W-:-:S13]  /*0eb0*/  LOP3.LUT P0, RZ, R0, 0xff, RZ, 0xc0, !PT ;  /* 0x000000ff00ff7812 */ /* 0x000fda000780c0ff */
[----:B------:R-:W-:Y:S05]  /*0ec0*/  @!P0 EXIT ;  /* 0x000000000000894d */ /* 0x000fea0003800000 */
[----:B------:R-:W-:Y:S01]  /*0ed0*/  ULDC UR4, c[0x0][0x28c] ;  /* 0x0000a30000047ab9 */ /* 0x000fe20000000800 */
[----:B------:R-:W-:Y:S01]  /*0ee0*/  LOP3.LUT R166, R19, 0x1, RZ, 0xfc, !PT ;  /* 0x0000000113a67812 */ /* 0x000fe200078efcff */
[----:B------:R-:W-:Y:S01]  /*0ef0*/  UIADD3 UR4, UR4, 0x1f, URZ ;  /* 0x0000001f04047890 */ /* 0x000fe2000fffe03f */
[----:B------:R-:W-:Y:S01]  /*0f00*/  UMOV UR38, URZ ;  /* 0x0000003f00267c82 */ /* 0x000fe20008000000 */
[----:B------:R-:W-:Y:S02]  /*0f10*/  UMOV UR39, URZ ;  /* 0x0000003f00277c82 */ /* 0x000fe40008000000 */
[----:B------:R-:W-:-:S04]  /*0f20*/  USHF.R.S32.HI UR5, URZ, 0x1f, UR4 ;  /* 0x0000001f3f057899 */ /* 0x000fc80008011404 */
[----:B------:R-:W-:-:S04]  /*0f30*/  ULEA.HI UR5, UR5, UR4, URZ, 0x5 ;  /* 0x0000000405057291 */ /* 0x000fc8000f8f283f */
[----:B------:R-:W-:-:S12]  /*0f40*/  USHF.R.S32.HI UR40, URZ, 0x5, UR5 ;  /* 0x000000053f287899 */ /* 0x000fd80008011405 */
.L_x_284:
[----:B------:R-:W-:Y:S01]  /*0f50*/  LOP3.LUT R0, R18, 0x80, RZ, 0xc0, !PT ;  /* 0x0000008012007812 */ /* 0x000fe200078ec0ff */
[----:B--2---:R-:W2:Y:S01]  /*0f60*/  S2UR UR7, SR_CgaCtaId ;  /* 0x00000000000779c3 */ /* 0x004ea20000008800 */
[----:B------:R-:W-:Y:S02]  /*0f70*/  UMOV UR6, 0x400 ;  /* 0x0000040000067882 */ /* 0x000fe40000000000 */
[----:B------:R-:W-:-:S06]  /*0f80*/  SHF.R.U32.HI R0, RZ, 0x7, R0 ;  /* 0x00000007ff007819 */ /* 0x000fcc0000011600 */
[----:B------:R-:W3:Y:S01]  /*0f90*/  SHFL.IDX PT, R0, R0, RZ, 0x1f ;  /* 0x00001fff00007589 */ /* 0x000ee200000e0000 */
[----:B--2---:R-:W-:Y:S01]  /*0fa0*/  ULEA UR42, UR7, UR6, 0x18 ;  /* 0x00000006072a7291 */ /* 0x004fe2000f8ec03f */
[----:B---3--:R-:W-:-:S13]  /*0fb0*/  R2UR UR4, R0 ;  /* 0x00000000000472ca */ /* 0x008fda00000e0000 */
[----:B------:R-:W-:-:S04]  /*0fc0*/  ULEA.HI UR5, UR4, UR4, URZ, 0x1 ;  /* 0x0000000404057291 */ /* 0x000fc8000f8f083f */
[----:B------:R-:W-:-:S04]  /*0fd0*/  ULOP3.LUT UR5, UR5, 0x7fffe, URZ, 0xc0, !UPT ;  /* 0x0007fffe05057892 */ /* 0x000fc8000f8ec03f */
[----:B------:R-:W-:-:S03]  /*0fe0*/  UIADD3 UR5, UR4, -UR5, URZ ;  /* 0x8000000504057290 */ /* 0x000fc6000fffe03f */
[----:B------:R-:W-:Y:S01]  /*0ff0*/  ULDC UR4, c[0x0][0x28c] ;  /* 0x0000a30000047ab9 */ /* 0x000fe20000000800 */
[----:B------:R-:W-:Y:S01]  /*1000*/  ULEA UR5, UR5, UR42, 0xd ;  /* 0x0000002a05057291 */ /* 0x000fe2000f8e683f */
[----:B------:R-:W-:-:S03]  /*1010*/  ISETP.LT.AND P0, PT, RZ, UR4, PT ;  /* 0x00000004ff007c0c */ /* 0x000fc6000bf01270 */
[----:B------:R-:W-:-:S04]  /*1020*/  UIADD3 UR5, UR5, 0x100, URZ ;  /* 0x0000010005057890 */ /* 0x000fc8000fffe03f */
[----:B------:R-:W-:-:S04]  /*1030*/  USHF.R.U32.HI UR5, URZ, 0x4, UR5 ;  /* 0x000000043f057899 */ /* 0x000fc80008011605 */
[----:B------:R-:W-:Y:S02]  /*1040*/  ULOP3.LUT UR41, UR5, 0x3fff, URZ, 0xc0, !UPT ;  /* 0x00003fff05297892 */ /* 0x000fe4000f8ec03f */
[----:B01--45:R-:W-:Y:S10]  /*1050*/  @P0 BRA `(.L_x_13) ;  /* 0x0000000000400947 */ /* 0x033ff40003800000 */
[----:B------:R-:W-:Y:S01]  /*1060*/  MOV R0, 0x0 ;  /* 0x0000000000007802 */ /* 0x000fe20000000f00 */
[----:B------:R-:W-:Y:S01]  /*1070*/  ULDC.64 UR4, c[0x4][0x68] ;  /* 0x01001a0000047ab9 */ /* 0x000fe20000000a00 */
[----:B------:R-:W-:Y:S01]  /*1080*/  ULDC.64 UR6, c[0x4][0x8] ;  /* 0x0100020000067ab9 */ /* 0x000fe20000000a00 */
[----:B01----:R-:W-:Y:S01]  /*1090*/  IMAD.U32 R4, RZ, RZ, UR4 ;  /* 0x00000004ff047e24 */ /* 0x003fe2000f8e00ff */
[----:B------:R0:W1:Y:S01]  /*10a0*/  LDC.64 R14, c[0x4][R0] ;  /* 0x01000000000e7b82 */ /* 0x0000620000000a00 */
[----:B------:R-:W-:Y:S01]  /*10b0*/  IMAD.U32 R5, RZ, RZ, UR5 ;  /* 0x00000005ff057e24 */ /* 0x000fe2000f8e00ff */
[----:B------:R-:W-:Y:S01]  /*10c0*/  ULDC.64 UR4, c[0x4][0x70] ;  /* 0x01001c0000047ab9 */ /* 0x000fe20000000a00 */
[----:B------:R-:W-:Y:S02]  /*10d0*/  IMAD.U32 R10, RZ, RZ, UR6 ;  /* 0x00000006ff0a7e24 */ /* 0x000fe4000f8e00ff */
[----:B------:R-:W-:Y:S02]  /*10e0*/  IMAD.U32 R6, RZ, RZ, UR4 ;  /* 0x00000004ff067e24 */ /* 0x000fe4000f8e00ff */
[----:B------:R-:W-:-:S02]  /*10f0*/  IMAD.U32 R7, RZ, RZ, UR5 ;  /* 0x00000005ff077e24 */ /* 0x000fc4000f8e00ff */
[----:B------:R-:W-:Y:S02]  /*1100*/  IMAD.U32 R11, RZ, RZ, UR7 ;  /* 0x00000007ff0b7e24 */ /* 0x000fe4000f8e00ff */
[----:B------:R-:W-:Y:S02]  /*1110*/  IMAD.MOV.U32 R8, RZ, RZ, 0x1e1 ;  /* 0x000001e1ff087424 */ /* 0x000fe400078e00ff */
[----:B------:R-:W-:Y:S02]  /*1120*/  IMAD.MOV.U32 R12, RZ, RZ, 0x1 ;  /* 0x00000001ff0c7424 */ /* 0x000fe400078e00ff */
[----:B0-----:R-:W-:-:S07]  /*1130*/  IMAD.MOV.U32 R13, RZ, RZ, RZ ;  /* 0x000000ffff0d7224 */ /* 0x001fce00078e00ff */
[----:B------:R-:W-:-:S07]  /*1140*/  LEPC R20, `(.L_x_13) ;  /* 0x000000001014794e */ /* 0x000fce0000000000 */
[----:B-1---5:R-:W-:Y:S05]  /*1150*/  CALL.ABS.NOINC R14 ;  /* 0x000000000e007343 */ /* 0x022fea0003c00000 */
.L_x_13:
[----:B------:R-:W-:-:S13]  /*1160*/  ISETP.NE.AND P0, PT, R166, 0x3, PT ;  /* 0x00000003a600780c */ /* 0x000fda0003f05270 */
[----:B------:R-:W-:Y:S05]  /*1170*/  @!P0 BRA `(.L_x_14) ;  /* 0x0000000000048947 */ /* 0x000fea0003800000 */
[----:B------:R-:W-:Y:S01]  /*1180*/  BPT.TRAP 0x1 ;  /* 0x000000040000795c */ /* 0x000fe20000300000 */
.L_x_14:
[----:B------:R-:W-:Y:S02]  /*1190*/  IMAD.U32 R3, RZ, RZ, UR39 ;  /* 0x00000027ff037e24 */ /* 0x000fe4000f8e00ff */
[----:B------:R-:W-:-:S03]  /*11a0*/  IMAD.U32 R0, RZ, RZ, UR38 ;  /* 0x00000026ff007e24 */ /* 0x000fc6000f8e00ff */
[----:B------:R-:W-:Y:S02]  /*11b0*/  LEA R3, R3, UR42, 0x3 ;  /* 0x0000002a03037c11 */ /* 0x000fe4000f8e18ff */
[----:B------:R-:W-:-:S04]  /*11c0*/  SHF.L.U32 R0, R0, 0x1f, RZ ;  /* 0x0000001f00007819 */ /* 0x000fc800000006ff */
[----:B------:R2:W3:Y:S01]  /*11d0*/  SYNCS.PHASECHK.TRANS64.TRYWAIT P1, [R3+URZ], R0 ;  /* 0x00000000030075a7 */ /* 0x0004e2000802017f */
[----:B------:R-:W-:Y:S05]  /*11e0*/  @!P0 BRA `(.L_x_15) ;  /* 0x0000000000048947 */ /* 0x000fea0003800000 */
[----:B------:R-:W-:Y:S01]  /*11f0*/  BPT.TRAP 0x1 ;  /* 0x000000040000795c */ /* 0x000fe20000300000 */
.L_x_15:
[----:B---3--:R-:W-:Y:S05]  /*1200*/  @P1 BRA `(.L_x_16) ;  /* 0x0000000000081947 */ /* 0x008fea0003800000 */
[----:B------:R-:W3:Y:S02]  /*1210*/  SYNCS.PHASECHK.TRANS64.TRYWAIT P1, [R3+URZ], R0 ;  /* 0x00000000030075a7 */ /* 0x000ee4000802017f */
[----:B---3--:R-:W-:Y:S05]  /*1220*/  @!P1 BRA `(.L_x_17) ;  /* 0x000000ac001c9947 */ /* 0x008fea0003800000 */
.L_x_16:
[----:B------:R-:W-:-:S04]  /*1230*/  UISETP.LT.AND UP0, UPT, UR40, 0x1, UPT ;  /* 0x000000012800788c */ /* 0x000fc8000bf01270 */
[----:B------:R-:W-:-:S04]  /*1240*/  USEL UR4, UR40, 0x1, UP0 ;  /* 0x0000000128047887 */ /* 0x000fc80008000000 */
[----:B------:R-:W-:-:S06]  /*1250*/  UIADD3 UR4, UR40, -UR4, URZ ;  /* 0x8000000428047290 */ /* 0x000fcc000fffe03f */
[----:B--23--:R-:W-:Y:S01]  /*1260*/  IMAD.U32 R0, RZ, RZ, UR4 ;  /* 0x00000004ff007e24 */ /* 0x00cfe2000f8e00ff */
[----:B------:R-:W-:Y:S05]  /*1270*/  WARPSYNC.ALL ;  /* 0x0000000000007948 */ /* 0x000fea0003800000 */
[----:B------:R-:W-:Y:S01]  /*1280*/  ISETP.GE.AND P1, PT, R0, 0x1, PT ;  /* 0x000000010000780c */ /* 0x000fe20003f26270 */
[----:B------:R-:W-:Y:S01]  /*1290*/  UIADD3 UR4, UR42, 0x28100, URZ ;  /* 0x000281002a047890 */ /* 0x000fe2000fffe03f */
[----:B------:R-:W-:Y:S01]  /*12a0*/  WARPGROUP.ARRIVE ;  /* 0x00000000000079c5 */ /* 0x000fe20000000000 */
[----:B------:R-:W-:Y:S01]  /*12b0*/  UMOV UR9, 0x40000040 ;  /* 0x4000004000097882 */ /* 0x000fe20000000000 */
[----:B------:R-:W-:Y:S01]  /*12c0*/  UMOV UR11, 0x40000040 ;  /* 0x40000040000b7882 */ /* 0x000fe20000000000 */
[----:B------:R-:W-:-:S04]  /*12d0*/  USHF.R.U32.HI UR4, URZ, 0x4, UR4 ;  /* 0x000000043f047899 */ /* 0x000fc80008011604 */
[----:B------:R-:W-:Y:S02]  /*12e0*/  ULOP3.LUT UR5, UR4, 0x3fff, URZ, 0xc0, !UPT ;  /* 0x00003fff04057892 */ /* 0x000fe4000f8ec03f */
[----:B------:R-:W-:Y:S02]  /*12f0*/  ULOP3.LUT UR4, UR41, 0x10000, URZ, 0xfc, !UPT ;  /* 0x0001000029047892 */ /* 0x000fe4000f8efc3f */
[----:B------:R-:W-:Y:S02]  /*1300*/  ULOP3.LUT UR5, UR5, 0x10000, URZ, 0xfc, !UPT ;  /* 0x0001000005057892 */ /* 0x000fe4000f8efc3f */
[----:B------:R-:W-:Y:S02]  /*1310*/  ULEA UR6, UR39, UR4, 0xb ;  /* 0x0000000427067291 */ /* 0x000fe4000f8e583f */
[----:B------:R-:W-:-:S05]  /*1320*/  ULEA UR7, UR39, UR5, 0xa ;  /* 0x0000000527077291 */ /* 0x000fca000f8e503f */
[----:B------:R-:W-:Y:S02]  /*1330*/  UMOV UR8, UR6 ;  /* 0x0000000600087c82 */ /* 0x000fe40008000000 */
[----:B------:R-:W-:Y:S02]  /*1340*/  UMOV UR10, UR7 ;  /* 0x00000007000a7c82 */ /* 0x000fe40008000000 */
[----:B------:R-:W-:Y:S01]  /*1350*/  HGMMA.64x128x8.F32.TF32 R88, gdesc[UR8], RZ, !UPT, gsb0 ;  /* 0x05e00000085879f0 */ /* 0x000fe2000c0028ff */
[----:B------:R-:W-:Y:S01]  /*1360*/  UIADD3 UR8, UR6, 0x400, URZ ;  /* 0x0000040006087890 */ /* 0x000fe2000fffe03f */
[----:B------:R-:W-:Y:S01]  /*1370*/  UMOV UR9, 0x40000040 ;  /* 0x4000004000097882 */ /* 0x000fe20000000000 */
[----:B------:R-:W-:Y:S02]  /*1380*/  WARPGROUP.DEPBAR.LE gsb0, 0x0 ;  /* 0x00008000000079c5 */ /* 0x000fe40000010000 */
[----:B------:R-:W-:-:S07]  /*1390*/  WARPGROUP.ARRIVE ;  /* 0x00000000000079c5 */ /* 0x000fce0000000000 */
[----:B------:R-:W-:Y:S01]  /*13a0*/  HGMMA.64x128x8.F32.TF32 R24, gdesc[UR8], RZ, !UPT, gsb0 ;  /* 0x05e00000081879f0 */ /* 0x000fe2000c0028ff */
[----:B------:R-:W-:Y:S02]  /*13b0*/  UIADD3 UR8, UR6, 0x2, URZ ;  /* 0x0000000206087890 */ /* 0x000fe4000fffe03f */
[----:B------:R-:W-:Y:S01]  /*13c0*/  UIADD3 UR10, UR7, 0x2, URZ ;  /* 0x00000002070a7890 */ /* 0x000fe2000fffe03f */
[----:B------:R-:W-:Y:S01]  /*13d0*/  UMOV UR9, 0x40000040 ;  /* 0x4000004000097882 */ /* 0x000fe20000000000 */
[----:B------:R-:W-:Y:S01]  /*13e0*/  UMOV UR11, 0x40000040 ;  /* 0x40000040000b7882 */ /* 0x000fe20000000000 */
[----:B------:R-:W-:Y:S02]  /*13f0*/  WARPGROUP.DEPBAR.LE gsb0, 0x0 ;  /* 0x00008000000079c5 */ /* 0x000fe40000010000 */
[----:B------:R-:W-:-:S06]  /*1400*/  WARPGROUP.ARRIVE ;  /* 0x00000000000079c5 */ /* 0x000fcc0000000000 */
[----:B------:R-:W-:Y:S01]  /*1410*/  HGMMA.64x128x8.F32.TF32 R88, gdesc[UR8], R88, gsb0 ;  /* 0x05e00000085879f0 */ /* 0x000fe20008002858 */
[----:B------:R-:W-:Y:S01]  /*1420*/  UIADD3 UR8, UR6, 0x402, URZ ;  /* 0x0000040206087890 */ /* 0x000fe2000fffe03f */
[----:B------:R-:W-:Y:S01]  /*1430*/  UMOV UR9, 0x40000040 ;  /* 0x4000004000097882 */ /* 0x000fe20000000000 */
[----:B------:R-:W-:Y:S02]  /*1440*/  WARPGROUP.DEPBAR.LE gsb0, 0x0 ;  /* 0x00008000000079c5 */ /* 0x000fe40000010000 */
[----:B------:R-:W-:-:S07]  /*1450*/  WARPGROUP.ARRIVE ;  /* 0x00000000000079c5 */ /* 0x000fce0000000000 */
[----:B------:R-:W-:Y:S01]  /*1460*/  HGMMA.64x128x8.F32.TF32 R24, gdesc[UR8], R24, gsb0 ;  /* 0x05e00000081879f0 */ /* 0x000fe20008002818 */
        /* <DEDUP_REMOVED lines=23> */
[----:B------:R-:W-:Y:S03]  /*15e0*/  HGMMA.64x128x8.F32.TF32 R24, gdesc[UR8], R24, gsb0 ;  /* 0x05e00000081879f0 */ /* 0x000fe60008002818 */
[----:B------:R-:W-:Y:S02]  /*15f0*/  WARPGROUP.DEPBAR.LE gsb0, 0x0 ;  /* 0x00008000000079c5 */ /* 0x000fe40000010000 */
[----:B------:R-:W-:Y:S05]  /*1600*/  @!P1 BRA `(.L_x_18) ;  /* 0x0000000400689947 */ /* 0x000fea0003800000 */
[----:B------:R-:W-:-:S04]  /*1610*/  UIADD3 UR6, UR39, 0x1, URZ ;  /* 0x0000000127067890 */ /* 0x000fc8000fffe03f */
[----:B------:R-:W-:-:S04]  /*1620*/  UISETP.NE.AND UP0, UPT, UR6, 0x5, UPT ;  /* 0x000000050600788c */ /* 0x000fc8000bf05270 */
[----:B------:R-:W-:Y:S02]  /*1630*/  USEL UR7, URZ, 0x1, UP0 ;  /* 0x000000013f077887 */ /* 0x000fe40008000000 */
[----:B------:R-:W-:Y:S02]  /*1640*/  USEL UR6, UR6, URZ, UP0 ;  /* 0x0000003f06067287 */ /* 0x000fe40008000000 */
[----:B------:R-:W-:-:S06]  /*1650*/  ULOP3.LUT UR7, UR38, UR7, URZ, 0x3c, !UPT ;  /* 0x0000000726077292 */ /* 0x000fcc000f8e3c3f */
[----:B01----:R-:W-:Y:S01]  /*1660*/  IMAD.U32 R5, RZ, RZ, UR7 ;  /* 0x00000007ff057e24 */ /* 0x003fe2000f8e00ff */
[----:B------:R-:W-:-:S06]  /*1670*/  UMOV UR7, UR39 ;  /* 0x0000002700077c82 */ /* 0x000fcc0008000000 */
.L_x_25:
[----:B01----:R-:W-:Y:S05]  /*1680*/  @!P0 BRA `(.L_x_19) ;  /* 0x0000000000048947 */ /* 0x003fea0003800000 */
[----:B------:R-:W-:Y:S01]  /*1690*/  BPT.TRAP 0x1 ;  /* 0x000000040000795c */ /* 0x000fe20000300000 */
.L_x_19:
[----:B------:R-:W0:Y:S01]  /*16a0*/  S2UR UR9, SR_CgaCtaId ;  /* 0x00000000000979c3 */ /* 0x000e220000008800 */
[----:B------:R-:W-:Y:S01]  /*16b0*/  UMOV UR8, 0x400 ;  /* 0x0000040000087882 */ /* 0x000fe20000000000 */
[----:B------:R-:W-:Y:S01]  /*16c0*/  SHF.L.U32 R3, R5, 0x1f, RZ ;  /* 0x0000001f05037819 */ /* 0x000fe200000006ff */
[----:B0-----:R-:W-:-:S04]  /*16d0*/  ULEA UR14, UR9, UR8, 0x18 ;  /* 0x00000008090e7291 */ /* 0x001fc8000f8ec03f */
[----:B------:R-:W-:-:S09]  /*16e0*/  ULEA UR8, UR6, UR14, 0x3 ;  /* 0x0000000e06087291 */ /* 0x000fd2000f8e183f */
[----:B------:R0:W1:Y:S01]  /*16f0*/  SYNCS.PHASECHK.TRANS64.TRYWAIT P1, [UR8], R3 ;  /* 0x00000003ff0075a7 */ /* 0x0000620008020148 */
[----:B------:R-:W-:Y:S05]  /*1700*/  @!P0 BRA `(.L_x_20) ;  /* 0x0000000000048947 */ /* 0x000fea0003800000 */
[----:B------:R-:W-:Y:S01]  /*1710*/  BPT.TRAP 0x1 ;  /* 0x000000040000795c */ /* 0x000fe20000300000 */
.L_x_20:
[----:B-1----:R-:W-:Y:S05]  /*1720*/  @P1 BRA `(.L_x_21) ;  /* 0x0000000000081947 */ /* 0x002fea0003800000 */
[----:B------:R-:W1:Y:S02]  /*1730*/  SYNCS.PHASECHK.TRANS64.TRYWAIT P1, [UR8], R3 ;  /* 0x00000003ff0075a7 */ /* 0x000e640008020148 */
[----:B-1----:R-:W-:Y:S05]  /*1740*/  @!P1 BRA `(.L_x_22) ;  /* 0x000000a400e89947 */ /* 0x002fea0003800000 */
.L_x_21:
[----:B------:R-:W-:Y:S01]  /*1750*/  ULEA UR12, UR6, UR4, 0xb ;  /* 0x00000004060c7291 */ /* 0x000fe2000f8e583f */
[----:B------:R-:W-:Y:S01]  /*1760*/  WARPGROUP.ARRIVE ;  /* 0x00000000000079c5 */ /* 0x000fe20000000000 */
[----:B------:R-:W-:Y:S01]  /*1770*/  ULEA UR13, UR6, UR5, 0xa ;  /* 0x00000005060d7291 */ /* 0x000fe2000f8e503f */
[----:B------:R-:W-:Y:S01]  /*1780*/  UMOV UR9, 0x40000040 ;  /* 0x4000004000097882 */ /* 0x000fe20000000000 */
[----:B------:R-:W-:-:S03]  /*1790*/  UMOV UR11, 0x40000040 ;  /* 0x40000040000b7882 */ /* 0x000fc60000000000 */
[----:B------:R-:W-:Y:S02]  /*17a0*/  UMOV UR8, UR12 ;  /* 0x0000000c00087c82 */ /* 0x000fe40008000000 */
[----:B------:R-:W-:Y:S02]  /*17b0*/  UMOV UR10, UR13 ;  /* 0x0000000d000a7c82 */ /* 0x000fe40008000000 */
        /* <DEDUP_REMOVED lines=44> */
[----:B------:R-:W-:Y:S01]  /*1a80*/  BPT.TRAP 0x1 ;  /* 0x000000040000795c */ /* 0x000fe20000300000 */
.L_x_23:
[----:B------:R-:W-:Y:S01]  /*1a90*/  ULEA UR8, UR7, UR14, 0x3 ;  /* 0x0000000e07087291 */ /* 0x000fe2000f8e183f */
[----:B------:R-:W-:-:S03]  /*1aa0*/  ISETP.GT.U32.AND P1, PT, R19, 0x1, PT ;  /* 0x000000011300780c */ /* 0x000fc60003f24070 */
[----:B------:R-:W-:-:S04]  /*1ab0*/  UIADD3 UR8, UR8, 0x28, URZ ;  /* 0x0000002808087890 */ /* 0x000fc8000fffe03f */
[----:B------:R-:W-:-:S09]  /*1ac0*/  UPRMT UR8, URZ, 0x654, UR8 ;  /* 0x000006543f087896 */ /* 0x000fd20008000008 */
[----:B------:R-:W-:Y:S01]  /*1ad0*/  SYNCS.ARRIVE.TRANS64.RED.A1T0 RZ, [UR8], RZ ;  /* 0x000000ffffff79a7 */ /* 0x000fe20008100408 */
[----:B------:R-:W-:Y:S05]  /*1ae0*/  @P1 BRA `(.L_x_24) ;  /* 0x0000000000041947 */ /* 0x000fea0003800000 */
[----:B------:R-:W-:Y:S01]  /*1af0*/  BPT.TRAP 0x1 ;  /* 0x000000040000795c */ /* 0x000fe20000300000 */
.L_x_24:
[----:B------:R-:W-:Y:S01]  /*1b00*/  UIADD3 UR6, UR6, 0x1, URZ ;  /* 0x0000000106067890 */ /* 0x000fe2000fffe03f */
[C---:B------:R-:W-:Y:S01]  /*1b10*/  ISETP.GT.AND P1, PT, R0.reuse, 0x1, PT ;  /* 0x000000010000780c */ /* 0x040fe20003f24270 */
[----:B------:R-:W-:Y:S01]  /*1b20*/  UIADD3 UR7, UR7, 0x1, URZ ;  /* 0x0000000107077890 */ /* 0x000fe2000fffe03f */
[----:B------:R-:W-:Y:S01]  /*1b30*/  VIADD R0, R0, 0xffffffff ;  /* 0xffffffff00007836 */ /* 0x000fe20000000000 */
[----:B------:R-:W-:Y:S02]  /*1b40*/  UISETP.NE.AND UP0, UPT, UR6, 0x5, UPT ;  /* 0x000000050600788c */ /* 0x000fe4000bf05270 */
[----:B------:R-:W-:Y:S02]  /*1b50*/  UISETP.NE.AND UP1, UPT, UR7, 0x5, UPT ;  /* 0x000000050700788c */ /* 0x000fe4000bf25270 */
[----:B------:R-:W-:Y:S02]  /*1b60*/  USEL UR8, URZ, 0x1, UP0 ;  /* 0x000000013f087887 */ /* 0x000fe40008000000 */
[----:B------:R-:W-:-:S02]  /*1b70*/  USEL UR6, UR6, URZ, UP0 ;  /* 0x0000003f06067287 */ /* 0x000fc40008000000 */
[----:B------:R-:W-:Y:S02]  /*1b80*/  USEL UR7, UR7, URZ, UP1 ;  /* 0x0000003f07077287 */ /* 0x000fe40008800000 */
[----:B------:R-:W-:Y:S01]  /*1b90*/  LOP3.LUT R5, R5, UR8, RZ, 0x3c, !PT ;  /* 0x0000000805057c12 */ /* 0x000fe2000f8e3cff */
[----:B------:R-:W-:Y:S09]  /*1ba0*/  @P1 BRA `(.L_x_25) ;  /* 0xfffffff800b41947 */ /* 0x000ff2000383ffff */
.L_x_18:
[----:B------:R-:W2:Y:S02]  /*1bb0*/  LDC R0, c[0x0][0x28c] ;  /* 0x0000a300ff007b82 */ /* 0x000ea40000000800 */
[----:B--2---:R-:W-:-:S13]  /*1bc0*/  ISETP.GE.AND P1, PT, R0, 0x1, PT ;  /* 0x000000010000780c */ /* 0x004fda0003f26270 */
[----:B------:R-:W-:Y:S05]  /*1bd0*/  @!P1 BRA `(.L_x_26) ;  /* 0x0000000000489947 */ /* 0x000fea0003800000 */
[----:B------:R-:W-:Y:S05]  /*1be0*/  @!P0 BRA `(.L_x_27) ;  /* 0x0000000000048947 */ /* 0x000fea0003800000 */
[----:B------:R-:W-:Y:S01]  /*1bf0*/  BPT.TRAP 0x1 ;  /* 0x000000040000795c */ /* 0x000fe20000300000 */
.L_x_27:
[----:B------:R-:W2:Y:S01]  /*1c00*/  S2UR UR7, SR_CgaCtaId ;  /* 0x00000000000779c3 */ /* 0x000ea20000008800 */
[----:B------:R-:W-:Y:S01]  /*1c10*/  UISETP.LT.AND UP0, UPT, UR40, 0x1, UPT ;  /* 0x000000012800788c */ /* 0x000fe2000bf01270 */
[----:B------:R-:W-:-:S03]  /*1c20*/  ISETP.GT.U32.AND P0, PT, R19, 0x1, PT ;  /* 0x000000011300780c */ /* 0x000fc60003f04070 */
[----:B------:R-:W-:-:S04]  /*1c30*/  USEL UR6, UR40, 0x1, UP0 ;  /* 0x0000000128067887 */ /* 0x000fc80008000000 */
[----:B------:R-:W-:-:S04]  /*1c40*/  UIADD3 UR6, UR39, UR40, -UR6 ;  /* 0x0000002827067290 */ /* 0x000fc8000fffe806 */
[----:B------:R-:W-:-:S04]  /*1c50*/  UIMAD.WIDE.U32 UR4, UR6, -0x33333333, URZ ;  /* 0xcccccccd060478a5 */ /* 0x000fc8000f8e003f */
[----:B------:R-:W-:-:S03]  /*1c60*/  USHF.R.U32.HI UR4, URZ, 0x2, UR5 ;  /* 0x000000023f047899 */ /* 0x000fc60008011605 */
[----:B------:R-:W-:Y:S01]  /*1c70*/  UMOV UR5, 0x400 ;  /* 0x0000040000057882 */ /* 0x000fe20000000000 */
[----:B------:R-:W-:Y:S02]  /*1c80*/  UIMAD UR6, UR4, -0x5, UR6 ;  /* 0xfffffffb040678a4 */ /* 0x000fe4000f8e0206 */
[----:B--2---:R-:W-:-:S04]  /*1c90*/  ULEA UR5, UR7, UR5, 0x18 ;  /* 0x0000000507057291 */ /* 0x004fc8000f8ec03f */
[----:B------:R-:W-:-:S04]  /*1ca0*/  ULEA UR6, UR6, UR5, 0x3 ;  /* 0x0000000506067291 */ /* 0x000fc8000f8e183f */
[----:B------:R-:W-:-:S04]  /*1cb0*/  UIADD3 UR6, UR6, 0x28, URZ ;  /* 0x0000002806067890 */ /* 0x000fc8000fffe03f */
[----:B------:R-:W-:-:S09]  /*1cc0*/  UPRMT UR6, URZ, 0x654, UR6 ;  /* 0x000006543f067896 */ /* 0x000fd20008000006 */
[----:B------:R-:W-:Y:S01]  /*1cd0*/  SYNCS.ARRIVE.TRANS64.RED.A1T0 RZ, [UR6], RZ ;  /* 0x000000ffffff79a7 */ /* 0x000fe20008100406 */
[----:B------:R-:W-:Y:S05]  /*1ce0*/  @P0 BRA `(.L_x_26) ;  /* 0x0000000000040947 */ /* 0x000fea0003800000 */
[----:B------:R-:W-:Y:S01]  /*1cf0*/  BPT.TRAP 0x1 ;  /* 0x000000040000795c */ /* 0x000fe20000300000 */
.L_x_26:
[----:B------:R-:W2:Y:S01]  /*1d00*/  LDC R6, c[0x0][0x288] ;  /* 0x0000a200ff067b82 */ /* 0x000ea20000000800 */
[----:B01----:R-:W-:Y:S01]  /*1d10*/  LOP3.LUT R4, R18, 0x60, RZ, 0xc0, !PT ;  /* 0x0000006012047812 */ /* 0x003fe200078ec0ff */
[----:B------:R-:W-:Y:S01]  /*1d20*/  IMAD.SHL.U32 R13, R153, 0x80, RZ ;  /* 0x00000080990d7824 */ /* 0x000fe200078e00ff */
[----:B------:R-:W-:Y:S01]  /*1d30*/  UIADD3 UR39, UR40, UR39, URZ ;  /* 0x0000002728277290 */ /* 0x000fe2000fffe03f */
[----:B------:R-:W-:Y:S01]  /*1d40*/  SHF.R.U32.HI R3, RZ, 0x2, R18 ;  /* 0x00000002ff037819 */ /* 0x000fe20000011612 */
[----:B------:R-:W-:Y:S01]  /*1d50*/  IMAD.SHL.U32 R15, R152, 0x100, RZ ;  /* 0x00000100980f7824 */ /* 0x000fe200078e00ff */
[----:B------:R-:W-:Y:S01]  /*1d60*/  SHF.R.U32.HI R10, RZ, 0x1, R4 ;  /* 0x00000001ff0a7819 */ /* 0x000fe20000011604 */
[----:B------:R-:W-:Y:S01]  /*1d70*/  UISETP.GT.U32.AND UP0, UPT, UR39, 0x4, UPT ;  /* 0x000000042700788c */ /* 0x000fe2000bf04070 */
[----:B------:R-:W-:Y:S01]  /*1d80*/  LOP3.LUT R4, R18, 0x3, RZ, 0xc0, !PT ;  /* 0x0000000312047812 */ /* 0x000fe200078ec0ff */
[----:B------:R-:W-:Y:S01]  /*1d90*/  ULDC UR7, c[0x0][0x284] ;  /* 0x0000a10000077ab9 */ /* 0x000fe20000000800 */
[----:B------:R-:W-:Y:S01]  /*1da0*/  LOP3.LUT R0, R22, 0x1, RZ, 0xc0, !PT ;  /* 0x0000000116007812 */ /* 0x000fe200078ec0ff */
[----:B------:R-:W-:Y:S01]  /*1db0*/  UISETP.LT.U32.AND UP0, UPT, UR40, 0x5, UP0 ;  /* 0x000000052800788c */ /* 0x000fe20008701070 */
[----:B------:R-:W-:Y:S01]  /*1dc0*/  LOP3.LUT R3, R3, 0x7, RZ, 0xc0, !PT ;  /* 0x0000000703037812 */ /* 0x000fe200078ec0ff */
[----:B------:R-:W-:Y:S01]  /*1dd0*/  UISETP.GE.U32.AND UP1, UPT, UR40, 0x5, UPT ;  /* 0x000000052800788c */ /* 0x000fe2000bf26070 */
[----:B------:R-:W-:Y:S01]  /*1de0*/  SHF.R.S32.HI R21, RZ, 0x1f, R23 ;  /* 0x0000001fff157819 */ /* 0x000fe20000011417 */
[----:B------:R-:W-:Y:S01]  /*1df0*/  IMAD.SHL.U32 R8, R0, 0x40, RZ ;  /* 0x0000004000087824 */ /* 0x000fe200078e00ff */
[----:B------:R-:W-:Y:S01]  /*1e00*/  IADD3 R5, RZ, -R10, -R3 ;  /* 0x8000000aff057210 */ /* 0x000fe20007ffe803 */
[----:B------:R-:W-:Y:S01]  /*1e10*/  ULDC.64 UR8, c[0x0][0x5d0] ;  /* 0x0001740000087ab9 */ /* 0x000fe20000000a00 */
[----:B------:R-:W-:-:S02]  /*1e20*/  UIMAD.WIDE.U32 UR4, UR39, -0x33333333, URZ ;  /* 0xcccccccd270478a5 */ /* 0x000fc4000f8e003f */
[----:B------:R-:W-:Y:S01]  /*1e30*/  USEL UR6, URZ, 0x1, !UP0 ;  /* 0x000000013f067887 */ /* 0x000fe2000c000000 */
[----:B------:R-:W-:Y:S01]  /*1e40*/  LOP3.LUT R3, R8, 0x40, R3, 0xe2, !PT ;  /* 0x0000004008037812 */ /* 0x000fe200078ee203 */
[----:B------:R-:W-:Y:S01]  /*1e50*/  IMAD.WIDE R8, R152, 0x100, RZ ;  /* 0x0000010098087825 */ /* 0x000fe200078e02ff */
[----:B------:R-:W-:Y:S01]  /*1e60*/  USHF.R.U32.HI UR4, URZ, 0x2, UR5 ;  /* 0x000000023f047899 */ /* 0x000fe20008011605 */
[----:B--2---:R-:W-:Y:S01]  /*1e70*/  ISETP.GE.AND P0, PT, R13, R6, PT ;  /* 0x000000060d00720c */ /* 0x004fe20003f06270 */
[----:B------:R-:W-:Y:S01]  /*1e80*/  ULOP3.LUT UR38, UR38, UR6, URZ, 0x3c, !UPT ;  /* 0x0000000626267292 */ /* 0x000fe2000f8e3c3f */
[----:B------:R-:W-:Y:S01]  /*1e90*/  IMAD R12, R4, -0x2, R6 ;  /* 0xfffffffe040c7824 */ /* 0x000fe200078e0206 */
[----:B------:R-:W-:Y:S01]  /*1ea0*/  LOP3.LUT R153, R8, R3, R10, 0xfe, !PT ;  /* 0x0000000308997212 */ /* 0x000fe200078efe0a */
[----:B------:R-:W-:Y:S01]  /*1eb0*/  IMAD.SHL.U32 R6, R18, 0x2, RZ ;  /* 0x0000000212067824 */ /* 0x000fe200078e00ff */
[----:B------:R-:W-:Y:S01]  /*1ec0*/  ISETP.GE.OR P0, PT, R15, UR7, P0 ;  /* 0x000000070f007c0c */ /* 0x000fe20008706670 */
[----:B------:R-:W-:Y:S01]  /*1ed0*/  IMAD R4, R21, UR8, RZ ;  /* 0x0000000815047c24 */ /* 0x000fe2000f8e02ff */
[----:B------:R-:W-:Y:S01]  /*1ee0*/  UIMAD UR39, UR4, -0x5, UR39 ;  /* 0xfffffffb042778a4 */ /* 0x000fe2000f8e0227 */
[----:B------:R-:W-:Y:S01]  /*1ef0*/  IMAD R0, R0, -0x40, R5 ;  /* 0xffffffc000007824 */ /* 0x000fe200078e0205 */
[----:B------:R-:W-:Y:S01]  /*1f00*/  LOP3.LUT R6, R13, 0x6, R6, 0xf8, !PT ;  /* 0x000000060d067812 */ /* 0x000fe200078ef806 */
[----:B------:R-:W-:Y:S01]  /*1f10*/  IMAD R11, R23, UR9, R4 ;  /* 0x00000009170b7c24 */ /* 0x000fe2000f8e0204 */
[----:B------:R-:W-:Y:S01]  /*1f20*/  @UP1 ULOP3.LUT UR38, UR38, 0x1, UR4, 0x78, !UPT ;  /* 0x0000000126261892 */ /* 0x000fe2000f8e7804 */
[----:B------:R-:W-:Y:S01]  /*1f30*/  IMAD.MOV.U32 R152, RZ, RZ, -0x1 ;  /* 0xffffffffff987424 */ /* 0x000fe200078e00ff */
[----:B------:R-:W-:-:S02]  /*1f40*/  SHF.R.S32.HI R7, RZ, 0x1f, R6 ;  /* 0x0000001fff077819 */ /* 0x000fc40000011406 */
[----:B------:R-:W-:Y:S01]  /*1f50*/  IADD3 R3, -R15, UR7, R0 ;  /* 0x000000070f037c10 */ /* 0x000fe2000fffe100 */
[----:B------:R-:W-:Y:S02]  /*1f60*/  IMAD.IADD R0, R12, 0x1, -R13 ;  /* 0x000000010c007824 */ /* 0x000fe400078e0a0d */
[----:B------:R-:W-:-:S04]  /*1f70*/  IMAD.WIDE.U32 R4, R23, UR8, R6 ;  /* 0x0000000817047c25 */ /* 0x000fc8000f8e0006 */
[----:B------:R-:W-:Y:S02]  /*1f80*/  IMAD.IADD R11, R5, 0x1, R11 ;  /* 0x00000001050b7824 */ /* 0x000fe400078e020b */
[----:B------:R-:W-:Y:S01]  /*1f90*/  IMAD.MOV.U32 R10, RZ, RZ, R4 ;  /* 0x000000ffff0a7224 */ /* 0x000fe200078e0004 */
[----:B------:R-:W-:Y:S06]  /*1fa0*/  @P0 BRA `(.L_x_28) ;  /* 0x0000008000640947 */ /* 0x000fec0003800000 */
[----:B------:R-:W0:Y:S01]  /*1fb0*/  LDC.64 R4, c[0x0][0x5c8] ;  /* 0x00017200ff047b82 */ /* 0x000e220000000a00 */
[----:B-----5:R-:W-:Y:S01]  /*1fc0*/  FSETP.NEU.AND P0, PT, R155, RZ, PT ;  /* 0x000000ff9b00720b */ /* 0x020fe20003f0d000 */
[----:B------:R-:W-:Y:S01]  /*1fd0*/  BSSY B0, `(.L_x_28) ;  /* 0x0000816000007945 */ /* 0x000fe20003800000 */
[----:B------:R-:W-:-:S04]  /*1fe0*/  ISETP.GT.AND P3, PT, R3, RZ, PT ;  /* 0x000000ff0300720c */ /* 0x000fc80003f64270 */
[----:B------:R-:W-:Y:S01]  /*1ff0*/  ISETP.GT.AND P2, PT, R0, RZ, P3 ;  /* 0x000000ff0000720c */ /* 0x000fe20001f44270 */
[-C--:B0-----:R-:W-:Y:S02]  /*2000*/  IMAD R12, R9, R4.reuse, RZ ;  /* 0x00000004090c7224 */ /* 0x081fe400078e02ff */
[----:B------:R-:W-:-:S04]  /*2010*/  IMAD.WIDE.U32 R168, R153, R4, R10 ;  /* 0x0000000499a87225 */ /* 0x000fc800078e000a */
[----:B------:R-:W-:-:S04]  /*2020*/  IMAD R11, R153, R5, R12 ;  /* 0x00000005990b7224 */ /* 0x000fc800078e020c */
[----:B------:R-:W-:Y:S01]  /*2030*/  IMAD.IADD R171, R169, 0x1, R11 ;  /* 0x00000001a9ab7824 */ /* 0x000fe200078e020b */
[----:B------:R-:W-:Y:S06]  /*2040*/  @!P0 BRA `(.L_x_29) ;  /* 0x0000005c00148947 */ /* 0x000fec0003800000 */
[----:B------:R-:W0:Y:S01]  /*2050*/  LDC.64 R12, c[0x0][0x5b8] ;  /* 0x00016e00ff0c7b82 */ /* 0x000e220000000a00 */
[----:B------:R-:W-:-:S07]  /*2060*/  ULDC.64 UR4, c[0x0][0x5c0] ;  /* 0x0001700000047ab9 */ /* 0x000fce0000000a00 */
[----:B------:R-:W1:Y:S08]  /*2070*/  LDC.64 R14, c[0x0][0x5b0] ;  /* 0x00016c00ff0e7b82 */ /* 0x000e700000000a00 */
[----:B------:R-:W2:Y:S01]  /*2080*/  LDC.64 R10, c[0x0][0x5a8] ;  /* 0x00016a00ff0a7b82 */ /* 0x000ea20000000a00 */
[----:B0-----:R-:W-:-:S04]  /*2090*/  IMAD R20, R21, R12, RZ ;  /* 0x0000000c15147224 */ /* 0x001fc800078e02ff */
[C---:B------:R-:W-:Y:S02]  /*20a0*/  IMAD R13, R23.reuse, R13, R20 ;  /* 0x0000000d170d7224 */ /* 0x040fe400078e0214 */
[----:B------:R-:W-:-:S04]  /*20b0*/  IMAD.WIDE.U32 R20, R23, R12, R6 ;  /* 0x0000000c17147225 */ /* 0x000fc800078e0006 */
[----:B-1----:R-:W-:Y:S02]  /*20c0*/  IMAD R156, R9, R14, RZ ;  /* 0x0000000e099c7224 */ /* 0x002fe400078e02ff */
[----:B------:R-:W-:Y:S02]  /*20d0*/  IMAD.IADD R157, R21, 0x1, R13 ;  /* 0x00000001159d7824 */ /* 0x000fe400078e020d */
[----:B------:R-:W-:Y:S02]  /*20e0*/  IMAD R173, R153, R15, R156 ;  /* 0x0000000f99ad7224 */ /* 0x000fe400078e029c */
[----:B------:R-:W-:-:S04]  /*20f0*/  IMAD.MOV.U32 R156, RZ, RZ, R20 ;  /* 0x000000ffff9c7224 */ /* 0x000fc800078e0014 */
[----:B------:R-:W-:-:S04]  /*2100*/  IMAD.WIDE.U32 R158, R153, R14, R156 ;  /* 0x0000000e999e7225 */ /* 0x000fc800078e009c */
[----:B------:R-:W-:Y:S01]  /*2110*/  IMAD.IADD R159, R159, 0x1, R173 ;  /* 0x000000019f9f7824 */ /* 0x000fe200078e02ad */
[----:B--2---:R-:W-:-:S04]  /*2120*/  LEA R160, P0, R158, R10, 0x2 ;  /* 0x0000000a9ea07211 */ /* 0x004fc800078010ff */
[----:B------:R-:W-:-:S05]  /*2130*/  LEA.HI.X R161, R158, R11, R159, 0x2, P0 ;  /* 0x0000000b9ea17211 */ /* 0x000fca00000f149f */
[----:B------:R0:W2:Y:S01]  /*2140*/  @P2 LDG.E.LTC128B R167, desc[UR36][R160.64] ;  /* 0x00000024a0a72981 */ /* 0x0000a2000c1e1920 */
[----:B------:R-:W-:Y:S01]  /*2150*/  LEA R158, P0, R168, UR4, 0x2 ;  /* 0x00000004a89e7c11 */ /* 0x000fe2000f8010ff */
[----:B------:R-:W-:Y:S01]  /*2160*/  IMAD.WIDE.U32 R162, R153, R14, R6 ;  /* 0x0000000e99a27225 */ /* 0x000fe200078e0006 */
[----:B------:R-:W-:Y:S01]  /*2170*/  ISETP.GT.AND P1, PT, R0, 0x1, P3 ;  /* 0x000000010000780c */ /* 0x000fe20001f24270 */
[----:B------:R-:W-:Y:S01]  /*2180*/  BSSY B1, `(.L_x_30) ;  /* 0x0000011000017945 */ /* 0x000fe20003800000 */
[----:B------:R-:W-:Y:S01]  /*2190*/  LEA.HI.X R159, R168, UR5, R171, 0x2, P0 ;  /* 0x00000005a89f7c11 */ /* 0x000fe200080f14ab */
[----:B------:R-:W-:Y:S01]  /*21a0*/  IMAD.IADD R163, R173, 0x1, R163 ;  /* 0x00000001ada37824 */ /* 0x000fe200078e02a3 */
[C---:B0-----:R-:W-:Y:S01]  /*21b0*/  SHF.L.U64.HI R161, R14.reuse, 0x3, R15 ;  /* 0x000000030ea17819 */ /* 0x041fe2000001020f */
[----:B------:R-:W-:-:S04]  /*21c0*/  IMAD.SHL.U32 R160, R14, 0x8, RZ ;  /* 0x000000080ea07824 */ /* 0x000fc800078e00ff */
[----:B------:R-:W-:Y:S01]  /*21d0*/  IMAD.WIDE.U32 R170, R153, R14, R160 ;  /* 0x0000000e99aa7225 */ /* 0x000fe200078e00a0 */
[----:B--2---:R-:W-:-:S05]  /*21e0*/  LOP3.LUT R164, R167, 0xffffe000, RZ, 0xc0, !PT ;  /* 0xffffe000a7a47812 */ /* 0x004fca00078ec0ff */
[----:B------:R-:W-:Y:S01]  /*21f0*/  FMUL R169, R164, R155 ;  /* 0x0000009ba4a97220 */ /* 0x000fe20000400000 */
[----:B------:R-:W-:-:S04]  /*2200*/  IMAD.WIDE.U32 R164, R23, R12, R162 ;  /* 0x0000000c17a47225 */ /* 0x000fc800078e00a2 */
[----:B------:R-:W-:Y:S01]  /*2210*/  FFMA R169, R88, R154, R169 ;  /* 0x0000009a58a97223 */ /* 0x000fe200000000a9 */
[----:B------:R-:W-:Y:S01]  /*2220*/  IMAD.IADD R88, R13, 0x1, R165 ;  /* 0x000000010d587824 */ /* 0x000fe200078e02a5 */
[----:B------:R-:W-:-:S03]  /*2230*/  LEA R162, P0, R164, R10, 0x2 ;  /* 0x0000000aa4a27211 */ /* 0x000fc600078010ff */
[----:B------:R-:W-:Y:S02]  /*2240*/  F2FP.TF32.F32.PACK_B R169, R169 ;  /* 0x000000a9ffa9723e */ /* 0x000fe400024050ff */
[----:B------:R-:W-:-:S03]  /*2250*/  LEA.HI.X R163, R164, R11, R88, 0x2, P0 ;  /* 0x0000000ba4a37211 */ /* 0x000fc600000f1458 */
[----:B------:R0:W-:Y:S01]  /*2260*/  @P2 STG.E desc[UR36][R158.64], R169 ;  /* 0x000000a99e002986 */ /* 0x0001e2000c101924 */
[----:B------:R-:W-:Y:S05]  /*2270*/  @!P1 BRA `(.L_x_31) ;  /* 0x0000000000049947 */ /* 0x000fea0003800000 */
[----:B------:R1:W5:Y:S02]  /*2280*/  LDG.E.LTC128B R167, desc[UR36][R162.64+0x4] ;  /* 0x00000424a2a77981 */ /* 0x000364000c1e1920 */
.L_x_31:
[----:B------:R-:W-:Y:S05]  /*2290*/  BSYNC B1 ;  /* 0x0000000000017941 */ /* 0x000fea0003800000 */
.L_x_30:
[----:B-----5:R-:W-:Y:S01]  /*22a0*/  LOP3.LUT R88, R167, 0xffffe000, RZ, 0xc0, !PT ;  /* 0xffffe000a7587812 */ /* 0x020fe200078ec0ff */
[----:B0-----:R-:W-:Y:S01]  /*22b0*/  IMAD.IADD R169, R173, 0x1, R171 ;  /* 0x00000001ada97824 */ /* 0x001fe200078e02ab */
[----:B------:R-:W-:Y:S01]  /*22c0*/  ISETP.GT.AND P0, PT, R3, 0x8, PT ;  /* 0x000000080300780c */ /* 0x000fe20003f04270 */
[----:B------:R-:W-:Y:S01]  /*22d0*/  IMAD.MOV.U32 R172, RZ, RZ, R167 ;  /* 0x000000ffffac7224 */ /* 0x000fe200078e00a7 */
[----:B------:R-:W-:Y:S01]  /*22e0*/  IADD3 R164, P4, R20, R170, RZ ;  /* 0x000000aa14a47210 */ /* 0x000fe20007f9e0ff */
[----:B------:R-:W-:Y:S01]  /*22f0*/  FMUL R88, R88, R155 ;  /* 0x0000009b58587220 */ /* 0x000fe20000400000 */
[----:B------:R-:W-:-:S03]  /*2300*/  ISETP.GT.AND P2, PT, R0, RZ, P0 ;  /* 0x000000ff0000720c */ /* 0x000fc60000744270 */
[----:B------:R-:W-:Y:S01]  /*2310*/  FFMA R173, R89, R154, R88 ;  /* 0x0000009a59ad7223 */ /* 0x000fe20000000058 */
[----:B------:R-:W-:Y:S01]  /*2320*/  IMAD.X R165, R169, 0x1, R157, P4 ;  /* 0x00000001a9a57824 */ /* 0x000fe200020e069d */
[----:B------:R-:W-:-:S03]  /*2330*/  LEA R88, P4, R164, R10, 0x2 ;  /* 0x0000000aa4587211 */ /* 0x000fc600078810ff */
[----:B------:R-:W-:Y:S02]  /*2340*/  F2FP.TF32.F32.PACK_B R173, R173 ;  /* 0x000000adffad723e */ /* 0x000fe400024050ff */
[----:B------:R-:W-:-:S03]  /*2350*/  LEA.HI.X R89, R164, R11, R165, 0x2, P4 ;  /* 0x0000000ba4597211 */ /* 0x000fc600020f14a5 */
[----:B------:R0:W-:Y:S04]  /*2360*/  @P1 STG.E desc[UR36][R158.64+0x4], R173 ;  /* 0x000004ad9e001986 */ /* 0x0001e8000c101924 */
[----:B------:R2:W3:Y:S01]  /*2370*/  @P2 LDG.E.LTC128B R172, desc[UR36][R88.64] ;  /* 0x0000002458ac2981 */ /* 0x0004e2000c1e1920 */
[----:B------:R-:W-:Y:S01]  /*2380*/  IMAD.SHL.U32 R165, R4, 0x20, RZ ;  /* 0x0000002004a57824 */ /* 0x000fe200078e00ff */
[----:B------:R-:W-:Y:S01]  /*2390*/  IADD3 R170, P1, R6, R170, RZ ;  /* 0x000000aa06aa7210 */ /* 0x000fe20007f3e0ff */
[----:B------:R-:W-:Y:S03]  /*23a0*/  BSSY B1, `(.L_x_32) ;  /* 0x0000011000017945 */ /* 0x000fe60003800000 */
[----:B------:R-:W-:Y:S01]  /*23b0*/  IADD3 R168, P4, R165, R158, RZ ;  /* 0x0000009ea5a87210 */ /* 0x000fe20007f9e0ff */
[----:B------:R-:W-:Y:S01]  /*23c0*/  IMAD.X R171, R7, 0x1, R169, P1 ;  /* 0x0000000107ab7824 */ /* 0x000fe200008e06a9 */
[----:B------:R-:W-:Y:S01]  /*23d0*/  ISETP.GT.AND P1, PT, R0, 0x1, P0 ;  /* 0x000000010000780c */ /* 0x000fe20000724270 */
[----:B------:R-:W-:-:S03]  /*23e0*/  IMAD.WIDE.U32 R170, R23, R12, R170 ;  /* 0x0000000c17aa7225 */ /* 0x000fc600078e00aa */
[----:B--2---:R-:W-:Y:S02]  /*23f0*/  LEA R88, P5, R170, R10, 0x2 ;  /* 0x0000000aaa587211 */ /* 0x004fe400078a10ff */
[----:B---3--:R-:W-:-:S05]  /*2400*/  LOP3.LUT R164, R172, 0xffffe000, RZ, 0xc0, !PT ;  /* 0xffffe000aca47812 */ /* 0x008fca00078ec0ff */
[----:B------:R-:W-:-:S04]  /*2410*/  FMUL R167, R164, R155 ;  /* 0x0000009ba4a77220 */ /* 0x000fc80000400000 */
[----:B------:R-:W-:Y:S01]  /*2420*/  FFMA R175, R90, R154, R167 ;  /* 0x0000009a5aaf7223 */ /* 0x000fe200000000a7 */
[----:B------:R-:W-:Y:S01]  /*2430*/  SHF.L.U64.HI R167, R4, 0x5, R5 ;  /* 0x0000000504a77819 */ /* 0x000fe20000010205 */
[----:B------:R-:W-:-:S03]  /*2440*/  IMAD.IADD R90, R13, 0x1, R171 ;  /* 0x000000010d5a7824 */ /* 0x000fc600078e02ab */
[----:B------:R-:W-:Y:S01]  /*2450*/  F2FP.TF32.F32.PACK_B R175, R175 ;  /* 0x000000afffaf723e */ /* 0x000fe200024050ff */
[----:B------:R-:W-:Y:S01]  /*2460*/  IMAD.X R169, R167, 0x1, R159, P4 ;  /* 0x00000001a7a97824 */ /* 0x000fe200020e069f */
[----:B------:R-:W-:-:S04]  /*2470*/  LEA.HI.X R89, R170, R11, R90, 0x2, P5 ;  /* 0x0000000baa597211 */ /* 0x000fc800028f145a */
[----:B------:R0:W-:Y:S01]  /*2480*/  @P2 STG.E desc[UR36][R168.64], R175 ;  /* 0x000000afa8002986 */ /* 0x0001e2000c101924 */
[----:B------:R-:W-:Y:S05]  /*2490*/  @!P1 BRA `(.L_x_33) ;  /* 0x0000000000049947 */ /* 0x000fea0003800000 */
[----:B------:R2:W5:Y:S02]  /*24a0*/  LDG.E.LTC128B R172, desc[UR36][R88.64+0x4] ;  /* 0x0000042458ac7981 */ /* 0x000564000c1e1920 */
.L_x_33:
[----:B------:R-:W-:Y:S05]  /*24b0*/  BSYNC B1 ;  /* 0x0000000000017941 */ /* 0x000fea0003800000 */
.L_x_32:
[----:B-----5:R-:W-:Y:S01]  /*24c0*/  LOP3.LUT R90, R172, 0xffffe000, RZ, 0xc0, !PT ;  /* 0xffffe000ac5a7812 */ /* 0x020fe200078ec0ff */
[----:B------:R-:W-:Y:S01]  /*24d0*/  BSSY B1, `(.L_x_34) ;  /* 0x000000a000017945 */ /* 0x000fe20003800000 */
[----:B------:R-:W-:-:S03]  /*24e0*/  ISETP.GT.AND P2, PT, R0, 0x8, P3 ;  /* 0x000000080000780c */ /* 0x000fc60001f44270 */
[----:B------:R-:W-:-:S04]  /*24f0*/  FMUL R90, R90, R155 ;  /* 0x0000009b5a5a7220 */ /* 0x000fc80000400000 */
[----:B------:R-:W-:Y:S01]  /*2500*/  FFMA R171, R91, R154, R90 ;  /* 0x0000009a5bab7223 */ /* 0x000fe2000000005a */
[----:B------:R-:W-:Y:S02]  /*2510*/  @P1 IMAD.MOV.U32 R90, RZ, RZ, R168 ;  /* 0x000000ffff5a1224 */ /* 0x000fe400078e00a8 */
[----:B------:R-:W-:Y:S02]  /*2520*/  @P1 IMAD.MOV.U32 R91, RZ, RZ, R169 ;  /* 0x000000ffff5b1224 */ /* 0x000fe400078e00a9 */
[----:B------:R-:W-:-:S05]  /*2530*/  F2FP.TF32.F32.PACK_B R171, R171 ;  /* 0x000000abffab723e */ /* 0x000fca00024050ff */
[----:B------:R3:W-:Y:S01]  /*2540*/  @P1 STG.E desc[UR36][R90.64+0x4], R171 ;  /* 0x000004ab5a001986 */ /* 0x0007e2000c101924 */
[----:B------:R-:W-:Y:S05]  /*2550*/  @!P2 BRA `(.L_x_35) ;  /* 0x000000000004a947 */ /* 0x000fea0003800000 */
[----:B------:R4:W5:Y:S02]  /*2560*/  LDG.E.LTC128B R172, desc[UR36][R162.64+0x20] ;  /* 0x00002024a2ac7981 */ /* 0x000964000c1e1920 */
.L_x_35:
[----:B------:R-:W-:Y:S05]  /*2570*/  BSYNC B1 ;  /* 0x0000000000017941 */ /* 0x000fea0003800000 */
.L_x_34:
[----:B---3-5:R-:W-:Y:S01]  /*2580*/  LOP3.LUT R90, R172, 0xffffe000, RZ, 0xc0, !PT ;  /* 0xffffe000ac5a7812 */ /* 0x028fe200078ec0ff */
[----:B------:R-:W-:Y:S01]  /*2590*/  BSSY B1, `(.L_x_36) ;  /* 0x000000a000017945 */ /* 0x000fe20003800000 */
[----:B------:R-:W-:-:S03]  /*25a0*/  ISETP.GT.AND P1, PT, R0, 0x9, P3 ;  /* 0x000000090000780c */ /* 0x000fc60001f24270 */
[----:B------:R-:W-:Y:S01]  /*25b0*/  FMUL R91, R90, R155 ;  /* 0x0000009b5a5b7220 */ /* 0x000fe20000400000 */
[----:B------:R-:W-:-:S03]  /*25c0*/  @P2 IMAD.MOV.U32 R90, RZ, RZ, R158 ;  /* 0x000000ffff5a2224 */ /* 0x000fc600078e009e */
[----:B------:R-:W-:Y:S01]  /*25d0*/  FFMA R171, R92, R154, R91 ;  /* 0x0000009a5cab7223 */ /* 0x000fe2000000005b */
[----:B------:R-:W-:-:S04]  /*25e0*/  @P2 IMAD.MOV.U32 R91, RZ, RZ, R159 ;  /* 0x000000ffff5b2224 */ /* 0x000fc800078e009f */
[----:B------:R-:W-:-:S05]  /*25f0*/  F2FP.TF32.F32.PACK_B R171, R171 ;  /* 0x000000abffab723e */ /* 0x000fca00024050ff */
[----:B------:R3:W-:Y:S01]  /*2600*/  @P2 STG.E desc[UR36][R90.64+0x20], R171 ;  /* 0x000020ab5a002986 */ /* 0x0007e2000c101924 */
[----:B------:R-:W-:Y:S05]  /*2610*/  @!P1 BRA `(.L_x_37) ;  /* 0x0000000000049947 */ /* 0x000fea0003800000 */
[----:B------:R0:W5:Y:S02]  /*2620*/  LDG.E.LTC128B R172, desc[UR36][R162.64+0x24] ;  /* 0x00002424a2ac7981 */ /* 0x000164000c1e1920 */
.L_x_37:
[----:B------:R-:W-:Y:S05]  /*2630*/  BSYNC B1 ;  /* 0x0000000000017941 */ /* 0x000fea0003800000 */
.L_x_36:
[----:B---3-5:R-:W-:Y:S01]  /*2640*/  LOP3.LUT R90, R172, 0xffffe000, RZ, 0xc0, !PT ;  /* 0xffffe000ac5a7812 */ /* 0x028fe200078ec0ff */
[----:B------:R-:W-:Y:S01]  /*2650*/  @P1 IMAD.MOV.U32 R91, RZ, RZ, R159 ;  /* 0x000000ffff5b1224 */ /* 0x000fe200078e009f */
[----:B------:R-:W-:Y:S01]  /*2660*/  ISETP.GT.AND P2, PT, R0, 0x8, P0 ;  /* 0x000000080000780c */ /* 0x000fe20000744270 */
[----:B------:R-:W-:Y:S02]  /*2670*/  BSSY B1, `(.L_x_38) ;  /* 0x0000008000017945 */ /* 0x000fe40003800000 */
[----:B------:R-:W-:-:S04]  /*2680*/  FMUL R90, R90, R155 ;  /* 0x0000009b5a5a7220 */ /* 0x000fc80000400000 */
[----:B------:R-:W-:Y:S01]  /*2690*/  FFMA R93, R93, R154, R90 ;  /* 0x0000009a5d5d7223 */ /* 0x000fe2000000005a */
[----:B------:R-:W-:-:S04]  /*26a0*/  @P1 IMAD.MOV.U32 R90, RZ, RZ, R158 ;  /* 0x000000ffff5a1224 */ /* 0x000fc800078e009e */
[----:B------:R-:W-:-:S05]  /*26b0*/  F2FP.TF32.F32.PACK_B R93, R93 ;  /* 0x0000005dff5d723e */ /* 0x000fca00024050ff */
[----:B------:R3:W-:Y:S01]  /*26c0*/  @P1 STG.E desc[UR36][R90.64+0x24], R93 ;  /* 0x0000245d5a001986 */ /* 0x0007e2000c101924 */
[----:B------:R-:W-:Y:S05]  /*26d0*/  @!P2 BRA `(.L_x_39) ;  /* 0x000000000004a947 */ /* 0x000fea0003800000 */
[----:B------:R0:W5:Y:S02]  /*26e0*/  LDG.E.LTC128B R172, desc[UR36][R88.64+0x20] ;  /* 0x0000202458ac7981 */ /* 0x000164000c1e1920 */
.L_x_39:
[----:B------:R-:W-:Y:S05]  /*26f0*/  BSYNC B1 ;  /* 0x0000000000017941 */ /* 0x000fea0003800000 */
.L_x_38:
        /* <DEDUP_REMOVED lines=11> */
.L_x_41:
[----:B------:R-:W-:Y:S05]  /*27b0*/  BSYNC B1 ;  /* 0x0000000000017941 */ /* 0x000fea0003800000 */
.L_x_40:
        /* <DEDUP_REMOVED lines=11> */
.L_x_43:
[----:B------:R-:W-:Y:S05]  /*2870*/  BSYNC B1 ;  /* 0x0000000000017941 */ /* 0x000fea0003800000 */
.L_x_42:
        /* <DEDUP_REMOVED lines=11> */
.L_x_45:
[----:B------:R-:W-:Y:S05]  /*2930*/  BSYNC B1 ;  /* 0x0000000000017941 */ /* 0x000fea0003800000 */
.L_x_44:
        /* <DEDUP_REMOVED lines=11> */
.L_x_47:
[----:B------:R-:W-:Y:S05]  /*29f0*/  BSYNC B1 ;  /* 0x0000000000017941 */ /* 0x000fea0003800000 */
.L_x_46:
        /* <DEDUP_REMOVED lines=11> */
.L_x_49:
[----:B------:R-:W-:Y:S05]  /*2ab0*/  BSYNC B1 ;  /* 0x0000000000017941 */ /* 0x000fea0003800000 */
.L_x_48:
        /* <DEDUP_REMOVED lines=11> */
.L_x_51:
[----:B------:R-:W-:Y:S05]  /*2b70*/  BSYNC B1 ;  /* 0x0000000000017941 */ /* 0x000fea0003800000 */
.L_x_50:
        /* <DEDUP_REMOVED lines=11> */
.L_x_53:
[----:B------:R-:W-:Y:S05]  /*2c30*/  BSYNC B1 ;  /* 0x0000000000017941 */ /* 0x000fea0003800000 */
.L_x_52:
        /* <DEDUP_REMOVED lines=11> */
.L_x_55:
[----:B------:R-:W-:Y:S05]  /*2cf0*/  BSYNC B1 ;  /* 0x0000000000017941 */ /* 0x000fea0003800000 */
.L_x_54:
        /* <DEDUP_REMOVED lines=11> */
.L_x_57:
[----:B------:R-:W-:Y:S05]  /*2db0*/  BSYNC B1 ;  /* 0x0000000000017941 */ /* 0x000fea0003800000 */
.L_x_56:
        /* <DEDUP_REMOVED lines=11> */
.L_x_59:
[----:B------:R-:W-:Y:S05]  /*2e70*/  BSYNC B1 ;  /* 0x0000000000017941 */ /* 0x000fea0003800000 */
.L_x_58:
        /* <DEDUP_REMOVED lines=11> */
.L_x_61:
[----:B------:R-:W-:Y:S05]  /*2f30*/  BSYNC B1 ;  /* 0x0000000000017941 */ /* 0x000fea0003800000 */
.L_x_60:
        /* <DEDUP_REMOVED lines=11> */
.L_x_63:
[----:B------:R-:W-:Y:S05]  /*2ff0*/  BSYNC B1 ;  /* 0x0000000000017941 */ /* 0x000fea0003800000 */
.L_x_62:
        /* <DEDUP_REMOVED lines=11> */
.L_x_65:
[----:B------:R-:W-:Y:S05]  /*30b0*/  BSYNC B1 ;  /* 0x0000000000017941 */ /* 0x000fea0003800000 */
.L_x_64:
        /* <DEDUP_REMOVED lines=11> */
.L_x_67:
[----:B------:R-:W-:Y:S05]  /*3170*/  BSYNC B1 ;  /* 0x0000000000017941 */ /* 0x000fea0003800000 */
.L_x_66:
        /* <DEDUP_REMOVED lines=11> */
.L_x_69:
[----:B------:R-:W-:Y:S05]  /*3230*/  BSYNC B1 ;  /* 0x0000000000017941 */ /* 0x000fea0003800000 */
.L_x_68:
        /* <DEDUP_REMOVED lines=11> */
.L_x_71:
[----:B------:R-:W-:Y:S05]  /*32f0*/  BSYNC B1 ;  /* 0x0000000000017941 */ /* 0x000fea0003800000 */
.L_x_70:
        /* <DEDUP_REMOVED lines=11> */
.L_x_73:
[----:B------:R-:W-:Y:S05]  /*33b0*/  BSYNC B1 ;  /* 0x0000000000017941 */ /* 0x000fea0003800000 */
.L_x_72:
        /* <DEDUP_REMOVED lines=11> */
.L_x_75:
[----:B------:R-:W-:Y:S05]  /*3470*/  BSYNC B1 ;  /* 0x0000000000017941 */ /* 0x000fea0003800000 */
.L_x_74:
        /* <DEDUP_REMOVED lines=11> */
.L_x_77:
[----:B------:R-:W-:Y:S05]  /*3530*/  BSYNC B1 ;  /* 0x0000000000017941 */ /* 0x000fea0003800000 */
.L_x_76:
        /* <DEDUP_REMOVED lines=11> */
.L_x_79:
[----:B------:R-:W-:Y:S05]  /*35f0*/  BSYNC B1 ;  /* 0x0000000000017941 */ /* 0x000fea0003800000 */
.L_x_78:
        /* <DEDUP_REMOVED lines=11> */
.L_x_81:
[----:B------:R-:W-:Y:S05]  /*36b0*/  BSYNC B1 ;  /* 0x0000000000017941 */ /* 0x000fea0003800000 */
.L_x_80:
        /* <DEDUP_REMOVED lines=11> */
.L_x_83:
[----:B------:R-:W-:Y:S05]  /*3770*/  BSYNC B1 ;  /* 0x0000000000017941 */ /* 0x000fea0003800000 */
.L_x_82:
        /* <DEDUP_REMOVED lines=11> */
.L_x_85:
[----:B------:R-:W-:Y:S05]  /*3830*/  BSYNC B1 ;  /* 0x0000000000017941 */ /* 0x000fea0003800000 */
.L_x_84:
        /* <DEDUP_REMOVED lines=11> */
.L_x_87:
[----:B------:R-:W-:Y:S05]  /*38f0*/  BSYNC B1 ;  /* 0x0000000000017941 */ /* 0x000fea0003800000 */
.L_x_86:
        /* <DEDUP_REMOVED lines=11> */
.L_x_89:
[----:B------:R-:W-:Y:S05]  /*39b0*/  BSYNC B1 ;  /* 0x0000000000017941 */ /* 0x000fea0003800000 */
.L_x_88:
        /* <DEDUP_REMOVED lines=11> */
.L_x_91:
[----:B------:R-:W-:Y:S05]  /*3a70*/  BSYNC B1 ;  /* 0x0000000000017941 */ /* 0x000fea0003800000 */
.L_x_90:
        /* <DEDUP_REMOVED lines=11> */
.L_x_93:
[----:B------:R-:W-:Y:S05]  /*3b30*/  BSYNC B1 ;  /* 0x0000000000017941 */ /* 0x000fea0003800000 */
.L_x_92:
        /* <DEDUP_REMOVED lines=11> */
.L_x_95:
[----:B------:R-:W-:Y:S05]  /*3bf0*/  BSYNC B1 ;  /* 0x0000000000017941 */ /* 0x000fea0003800000 */
.L_x_94:
        /* <DEDUP_REMOVED lines=11> */
.L_x_97:
[----:B------:R-:W-:Y:S05]  /*3cb0*/  BSYNC B1 ;  /* 0x0000000000017941 */ /* 0x000fea0003800000 */
.L_x_96:
        /* <DEDUP_REMOVED lines=11> */
.L_x_99:
[----:B------:R-:W-:Y:S05]  /*3d70*/  BSYNC B1 ;  /* 0x0000000000017941 */ /* 0x000fea0003800000 */
.L_x_98:
        /* <DEDUP_REMOVED lines=11> */
.L_x_101:
[----:B------:R-:W-:Y:S05]  /*3e30*/  BSYNC B1 ;  /* 0x0000000000017941 */ /* 0x000fea0003800000 */
.L_x_100:
        /* <DEDUP_REMOVED lines=11> */
.L_x_103:
[----:B------:R-:W-:Y:S05]  /*3ef0*/  BSYNC B1 ;  /* 0x0000000000017941 */ /* 0x000fea0003800000 */
.L_x_102:
        /* <DEDUP_REMOVED lines=11> */
.L_x_105:
[----:B------:R-:W-:Y:S05]  /*3fb0*/  BSYNC B1 ;  /* 0x0000000000017941 */ /* 0x000fea0003800000 */
.L_x_104:
        /* <DEDUP_REMOVED lines=11> */
.L_x_107:
[----:B------:R-:W-:Y:S05]  /*4070*/  BSYNC B1 ;  /* 0x0000000000017941 */ /* 0x000fea0003800000 */
.L_x_106:
        /* <DEDUP_REMOVED lines=11> */
.L_x_109:
[----:B------:R-:W-:Y:S05]  /*4130*/  BSYNC B1 ;  /* 0x0000000000017941 */ /* 0x000fea0003800000 */
.L_x_108:
        /* <DEDUP_REMOVED lines=11> */
.L_x_111:
[----:B------:R-:W-:Y:S05]  /*41f0*/  BSYNC B1 ;  /* 0x0000000000017941 */ /* 0x000fea0003800000 */
.L_x_110:
        /* <DEDUP_REMOVED lines=11> */
.L_x_113:
[----:B------:R-:W-:Y:S05]  /*42b0*/  BSYNC B1 ;  /* 0x0000000000017941 */ /* 0x000fea0003800000 */
.L_x_112:
        /* <DEDUP_REMOVED lines=11> */
.L_x_115:
[----:B------:R-:W-:Y:S05]  /*4370*/  BSYNC B1 ;  /* 0x0000000000017941 */ /* 0x000fea0003800000 */
.L_x_114:
        /* <DEDUP_REMOVED lines=11> */
.L_x_117:
[----:B------:R-:W-:Y:S05]  /*4430*/  BSYNC B1 ;  /* 0x0000000000017941 */ /* 0x000fea0003800000 */
.L_x_116:
        /* <DEDUP_REMOVED lines=11> */
.L_x_119:
[----:B------:R-:W-:Y:S05]  /*44f0*/  BSYNC B1 ;  /* 0x0000000000017941 */ /* 0x000fea0003800000 */
.L_x_118:
        /* <DEDUP_REMOVED lines=11> */
.L_x_121:
[----:B------:R-:W-:Y:S05]  /*45b0*/  BSYNC B1 ;  /* 0x0000000000017941 */ /* 0x000fea0003800000 */
.L_x_120:
        /* <DEDUP_REMOVED lines=11> */
.L_x_123:
[----:B------:R-:W-:Y:S05]  /*4670*/  BSYNC B1 ;  /* 0x0000000000017941 */ /* 0x000fea0003800000 */
.L_x_122:
        /* <DEDUP_REMOVED lines=11> */
.L_x_125:
[----:B------:R-:W-:Y:S05]  /*4730*/  BSYNC B1 ;  /* 0x0000000000017941 */ /* 0x000fea0003800000 */
.L_x_124:
        /* <DEDUP_REMOVED lines=11> */
.L_x_127:
[----:B------:R-:W-:Y:S05]  /*47f0*/  BSYNC B1 ;  /* 0x0000000000017941 */ /* 0x000fea0003800000 */
.L_x_126:
        /* <DEDUP_REMOVED lines=11> */
.L_x_129:
[----:B------:R-:W-:Y:S05]  /*48b0*/  BSYNC B1 ;  /* 0x0000000000017941 */ /* 0x000fea0003800000 */
.L_x_128:
        /* <DEDUP_REMOVED lines=11> */
.L_x_131:
[----:B------:R-:W-:Y:S05]  /*4970*/  BSYNC B1 ;  /* 0x0000000000017941 */ /* 0x000fea0003800000 */
.L_x_130:
        /* <DEDUP_REMOVED lines=11> */
.L_x_133:
[----:B------:R-:W-:Y:S05]  /*4a30*/  BSYNC B1 ;  /* 0x0000000000017941 */ /* 0x000fea0003800000 */
.L_x_132:
        /* <DEDUP_REMOVED lines=11> */
.L_x_135:
[----:B------:R-:W-:Y:S05]  /*4af0*/  BSYNC B1 ;  /* 0x0000000000017941 */ /* 0x000fea0003800000 */
.L_x_134:
        /* <DEDUP_REMOVED lines=11> */
.L_x_137:
[----:B------:R-:W-:Y:S05]  /*4bb0*/  BSYNC B1 ;  /* 0x0000000000017941 */ /* 0x000fea0003800000 */
.L_x_136:
        /* <DEDUP_REMOVED lines=11> */
.L_x_139:
[----:B------:R-:W-:Y:S05]  /*4c70*/  BSYNC B1 ;  /* 0x0000000000017941 */ /* 0x000fea0003800000 */
.L_x_138:
        /* <DEDUP_REMOVED lines=11> */
.L_x_141:
[----:B------:R-:W-:Y:S05]  /*4d30*/  BSYNC B1 ;  /* 0x0000000000017941 */ /* 0x000fea0003800000 */
.L_x_140:
        /* <DEDUP_REMOVED lines=11> */
.L_x_143:
[----:B------:R-:W-:Y:S05]  /*4df0*/  BSYNC B1 ;  /* 0x0000000000017941 */ /* 0x000fea0003800000 */
.L_x_142:
        /* <DEDUP_REMOVED lines=11> */
.L_x_145:
[----:B------:R-:W-:Y:S05]  /*4eb0*/  BSYNC B1 ;  /* 0x0000000000017941 */ /* 0x000fea0003800000 */
.L_x_144:
        /* <DEDUP_REMOVED lines=11> */
.L_x_147:
[----:B------:R-:W-:Y:S05]  /*4f70*/  BSYNC B1 ;  /* 0x0000000000017941 */ /* 0x000fea0003800000 */
.L_x_146:
        /* <DEDUP_REMOVED lines=11> */
.L_x_149:
[----:B------:R-:W-:Y:S05]  /*5030*/  BSYNC B1 ;  /* 0x0000000000017941 */ /* 0x000fea0003800000 */
.L_x_148:
        /* <DEDUP_REMOVED lines=11> */
.L_x_151:
[----:B------:R-:W-:Y:S05]  /*50f0*/  BSYNC B1 ;  /* 0x0000000000017941 */ /* 0x000fea0003800000 */
.L_x_150:
[----:B-----5:R-:W-:Y:S01]  /*5100*/  LOP3.LUT R8, R172, 0xffffe000, RZ, 0xc0, !PT ;  /* 0xffffe000ac087812 */ /* 0x020fe200078ec0ff */
[----:B------:R-:W-:Y:S01]  /*5110*/  BSSY B1, `(.L_x_152) ;  /* 0x000000d000017945 */ /* 0x000fe20003800000 */
[----:B------:R-:W-:-:S03]  /*5120*/  IADD3 R153, P1, R153, 0x80, RZ ;  /* 0x0000008099997810 */ /* 0x000fc60007f3e0ff */
[----:B---3--:R-:W-:Y:S01]  /*5130*/  FMUL R91, R8, R155 ;  /* 0x0000009b085b7220 */ /* 0x008fe20000400000 */
[----:B------:R-:W-:Y:S02]  /*5140*/  @P2 IMAD.MOV.U32 R8, RZ, RZ, R168 ;  /* 0x000000ffff082224 */ /* 0x000fe400078e00a8 */
[----:B------:R-:W-:Y:S02]  /*5150*/  IMAD.X R9, RZ, RZ, R9, P1 ;  /* 0x000000ffff097224 */ /* 0x000fe400008e0609 */
[----:B------:R-:W-:Y:S01]  /*5160*/  FFMA R91, R150, R154, R91 ;  /* 0x0000009a965b7223 */ /* 0x000fe2000000005b */
[----:B------:R-:W-:Y:S01]  /*5170*/  ISETP.GT.AND P1, PT, R0, 0x79, P0 ;  /* 0x000000790000780c */ /* 0x000fe20000724270 */
[----:B------:R-:W-:-:S03]  /*5180*/  IMAD R90, R9, R14, RZ ;  /* 0x0000000e095a7224 */ /* 0x000fc600078e02ff */
[----:B------:R-:W-:Y:S01]  /*5190*/  F2FP.TF32.F32.PACK_B R91, R91 ;  /* 0x0000005bff5b723e */ /* 0x000fe200024050ff */
[----:B------:R-:W-:-:S05]  /*51a0*/  @P2 IMAD.MOV.U32 R9, RZ, RZ, R169 ;  /* 0x000000ffff092224 */ /* 0x000fca00078e00a9 */
[----:B------:R3:W-:Y:S03]  /*51b0*/  @P2 STG.E desc[UR36][R8.64+0x1e0], R91 ;  /* 0x0001e05b08002986 */ /* 0x0007e6000c101924 */
[----:B------:R-:W-:Y:S05]  /*51c0*/  @!P1 BRA `(.L_x_153) ;  /* 0x0000000000049947 */ /* 0x000fea0003800000 */
[----:B------:R0:W5:Y:S02]  /*51d0*/  LDG.E.LTC128B R172, desc[UR36][R88.64+0x1e4] ;  /* 0x0001e42458ac7981 */ /* 0x000164000c1e1920 */
.L_x_153:
[----:B------:R-:W-:Y:S05]  /*51e0*/  BSYNC B1 ;  /* 0x0000000000017941 */ /* 0x000fea0003800000 */
.L_x_152:
[----:B0-2--5:R-:W-:Y:S01]  /*51f0*/  LOP3.LUT R88, R172, 0xffffe000, RZ, 0xc0, !PT ;  /* 0xffffe000ac587812 */ /* 0x025fe200078ec0ff */
[----:B------:R-:W-:Y:S01]  /*5200*/  IMAD R97, R153, R15, R90 ;  /* 0x0000000f99617224 */ /* 0x000fe200078e025a */
[----:B------:R-:W-:Y:S01]  /*5210*/  ISETP.GT.AND P0, PT, R3, 0x80, PT ;  /* 0x000000800300780c */ /* 0x000fe20003f04270 */
[----:B---3--:R-:W-:-:S04]  /*5220*/  IMAD.WIDE.U32 R8, R153, R14, R156 ;  /* 0x0000000e99087225 */ /* 0x008fc800078e009c */
[----:B------:R-:W-:Y:S01]  /*5230*/  FMUL R88, R88, R155 ;  /* 0x0000009b58587220 */ /* 0x000fe20000400000 */
[----:B------:R-:W-:Y:S01]  /*5240*/  ISETP.GT.AND P3, PT, R0, RZ, P0 ;  /* 0x000000ff0000720c */ /* 0x000fe20000764270 */
[----:B------:R-:W-:Y:S02]  /*5250*/  IMAD.IADD R9, R9, 0x1, R97 ;  /* 0x0000000109097824 */ /* 0x000fe400078e0261 */
[----:B------:R-:W-:Y:S01]  /*5260*/  FFMA R151, R151, R154, R88 ;  /* 0x0000009a97977223 */ /* 0x000fe20000000058 */
[----:B------:R-:W-:-:S04]  /*5270*/  LEA R88, P2, R8, R10, 0x2 ;  /* 0x0000000a08587211 */ /* 0x000fc800078410ff */
[----:B------:R-:W-:Y:S02]  /*5280*/  F2FP.TF32.F32.PACK_B R151, R151 ;  /* 0x00000097ff97723e */ /* 0x000fe400024050ff */
[----:B------:R-:W-:-:S03]  /*5290*/  LEA.HI.X R89, R8, R11, R9, 0x2, P2 ;  /* 0x0000000b08597211 */ /* 0x000fc600010f1409 */
[----:B------:R0:W-:Y:S04]  /*52a0*/  @P1 STG.E desc[UR36][R168.64+0x1e4], R151 ;  /* 0x0001e497a8001986 */ /* 0x0001e8000c101924 */
[----:B------:R-:W2:Y:S01]  /*52b0*/  @P3 LDG.E.LTC128B R172, desc[UR36][R88.64] ;  /* 0x0000002458ac3981 */ /* 0x000ea2000c1e1920 */
[----:B------:R-:W-:Y:S01]  /*52c0*/  IMAD.WIDE.U32 R8, R153, R14, R6 ;  /* 0x0000000e99087225 */ /* 0x000fe200078e0006 */
[----:B------:R-:W-:Y:S01]  /*52d0*/  SHF.L.U64.HI R95, R4, 0x9, R5 ;  /* 0x00000009045f7819 */ /* 0x000fe20000010205 */
[----:B------:R-:W-:Y:S01]  /*52e0*/  BSSY B1, `(.L_x_154) ;  /* 0x0000011000017945 */ /* 0x000fe20003800000 */
[----:B------:R-:W-:Y:S01]  /*52f0*/  ISETP.GT.AND P2, PT, R0, 0x1, P0 ;  /* 0x000000010000780c */ /* 0x000fe20000744270 */
[----:B------:R-:W-:Y:S02]  /*5300*/  IMAD.IADD R9, R97, 0x1, R9 ;  /* 0x0000000161097824 */ /* 0x000fe400078e0209 */
[----:B------:R-:W-:Y:S01]  /*5310*/  IMAD.SHL.U32 R93, R4, 0x200, RZ ;  /* 0x00000200045d7824 */ /* 0x000fe200078e00ff */
[----:B--2---:R-:W-:-:S05]  /*5320*/  LOP3.LUT R90, R172, 0xffffe000, RZ, 0xc0, !PT ;  /* 0xffffe000ac5a7812 */ /* 0x004fca00078ec0ff */
[----:B------:R-:W-:Y:S01]  /*5330*/  FMUL R15, R90, R155 ;  /* 0x0000009b5a0f7220 */ /* 0x000fe20000400000 */
[----:B------:R-:W-:Y:S01]  /*5340*/  IMAD.WIDE.U32 R90, R23, R12, R8 ;  /* 0x0000000c175a7225 */ /* 0x000fe200078e0008 */
[----:B------:R-:W-:-:S03]  /*5350*/  IADD3 R8, P1, R93, R158, RZ ;  /* 0x0000009e5d087210 */ /* 0x000fc60007f3e0ff */
[----:B------:R-:W-:Y:S01]  /*5360*/  FFMA R15, R24, R154, R15 ;  /* 0x0000009a180f7223 */ /* 0x000fe2000000000f */
[----:B------:R-:W-:Y:S01]  /*5370*/  IMAD.IADD R5, R13, 0x1, R91 ;  /* 0x000000010d057824 */ /* 0x000fe200078e025b */
[C---:B------:R-:W-:Y:S01]  /*5380*/  LEA R4, P4, R90.reuse, R10, 0x2 ;  /* 0x0000000a5a047211 */ /* 0x040fe200078810ff */
[----:B------:R-:W-:Y:S02]  /*5390*/  IMAD.X R9, R95, 0x1, R159, P1 ;  /* 0x000000015f097824 */ /* 0x000fe400008e069f */
[----:B------:R-:W-:Y:S02]  /*53a0*/  F2FP.TF32.F32.PACK_B R15, R15 ;  /* 0x0000000fff0f723e */ /* 0x000fe400024050ff */
[----:B------:R-:W-:-:S03]  /*53b0*/  LEA.HI.X R5, R90, R11, R5, 0x2, P4 ;  /* 0x0000000b5a057211 */ /* 0x000fc600020f1405 */
[----:B------:R0:W-:Y:S01]  /*53c0*/  @P3 STG.E desc[UR36][R8.64], R15 ;  /* 0x0000000f08003986 */ /* 0x0001e2000c101924 */
[----:B------:R-:W-:Y:S05]  /*53d0*/  @!P2 BRA `(.L_x_155) ;  /* 0x000000000004a947 */ /* 0x000fea0003800000 */
[----:B------:R2:W5:Y:S02]  /*53e0*/  LDG.E.LTC128B R172, desc[UR36][R4.64+0x4] ;  /* 0x0000042404ac7981 */ /* 0x000564000c1e1920 */
.L_x_155:
[----:B------:R-:W-:Y:S05]  /*53f0*/  BSYNC B1 ;  /* 0x0000000000017941 */ /* 0x000fea0003800000 */
.L_x_154:
[----:B-----5:R-:W-:Y:S01]  /*5400*/  LOP3.LUT R24, R172, 0xffffe000, RZ, 0xc0, !PT ;  /* 0xffffe000ac187812 */ /* 0x020fe200078ec0ff */
[----:B0-----:R-:W-:Y:S01]  /*5410*/  IMAD.WIDE.U32 R14, R153, R14, R160 ;  /* 0x0000000e990e7225 */ /* 0x001fe200078e00a0 */
[----:B------:R-:W-:Y:S01]  /*5420*/  ISETP.GT.AND P1, PT, R3, 0x88, PT ;  /* 0x000000880300780c */ /* 0x000fe20003f24270 */
[----:B------:R-:W-:Y:S02]  /*5430*/  BSSY B1, `(.L_x_156) ;  /* 0x000000f000017945 */ /* 0x000fe40003800000 */
[----:B------:R-:W-:Y:S01]  /*5440*/  FMUL R24, R24, R155 ;  /* 0x0000009b18187220 */ /* 0x000fe20000400000 */
[----:B------:R-:W-:Y:S01]  /*5450*/  ISETP.GT.AND P3, PT, R0, RZ, P1 ;  /* 0x000000ff0000720c */ /* 0x000fe20000f64270 */
[----:B------:R-:W-:Y:S01]  /*5460*/  IMAD.IADD R97, R97, 0x1, R15 ;  /* 0x0000000161617824 */ /* 0x000fe200078e020f */
[----:B------:R-:W-:Y:S01]  /*5470*/  IADD3 R20, P5, R20, R14, RZ ;  /* 0x0000000e14147210 */ /* 0x000fe20007fbe0ff */
[----:B------:R-:W-:Y:S01]  /*5480*/  FFMA R25, R25, R154, R24 ;  /* 0x0000009a19197223 */ /* 0x000fe20000000018 */
[----:B------:R-:W-:-:S03]  /*5490*/  IADD3 R14, P4, R6, R14, RZ ;  /* 0x0000000e060e7210 */ /* 0x000fc60007f9e0ff */
[----:B------:R-:W-:Y:S01]  /*54a0*/  IMAD.X R156, R97, 0x1, R157, P5 ;  /* 0x00000001619c7824 */ /* 0x000fe200028e069d */
[----:B------:R-:W-:Y:S01]  /*54b0*/  F2FP.TF32.F32.PACK_B R25, R25 ;  /* 0x00000019ff19723e */ /* 0x000fe200024050ff */
[----:B------:R-:W-:Y:S01]  /*54c0*/  IMAD.X R15, R7, 0x1, R97, P4 ;  /* 0x00000001070f7824 */ /* 0x000fe200020e0661 */
[----:B------:R-:W-:-:S03]  /*54d0*/  LEA R6, P5, R20, R10, 0x2 ;  /* 0x0000000a14067211 */ /* 0x000fc600078a10ff */
[----:B------:R0:W-:Y:S01]  /*54e0*/  @P2 STG.E desc[UR36][R8.64+0x4], R25 ;  /* 0x0000041908002986 */ /* 0x0001e2000c101924 */
[----:B------:R-:W-:Y:S01]  /*54f0*/  LEA.HI.X R7, R20, R11, R156, 0x2, P5 ;  /* 0x0000000b14077211 */ /* 0x000fe200028f149c */
[----:B------:R-:W-:Y:S08]  /*5500*/  @!P3 BRA `(.L_x_157) ;  /* 0x000000000004b947 */ /* 0x000ff00003800000 */
[----:B------:R3:W5:Y:S02]  /*5510*/  LDG.E.LTC128B R172, desc[UR36][R6.64] ;  /* 0x0000002406ac7981 */ /* 0x000764000c1e1920 */
.L_x_157:
[----:B------:R-:W-:Y:S05]  /*5520*/  BSYNC B1 ;  /* 0x0000000000017941 */ /* 0x000fea0003800000 */
.L_x_156:
[----:B---3-5:R-:W-:Y:S01]  /*5530*/  LOP3.LUT R6, R172, 0xffffe000, RZ, 0xc0, !PT ;  /* 0xffffe000ac067812 */ /* 0x028fe200078ec0ff */
[----:B------:R-:W-:Y:S01]  /*5540*/  IMAD.WIDE.U32 R14, R23, R12, R14 ;  /* 0x0000000c170e7225 */ /* 0x000fe200078e000e */
[----:B------:R-:W-:Y:S01]  /*5550*/  ISETP.GT.AND P2, PT, R0, 0x1, P1 ;  /* 0x000000010000780c */ /* 0x000fe20000f44270 */
[----:B------:R-:W-:Y:S02]  /*5560*/  BSSY B1, `(.L_x_158) ;  /* 0x000000c000017945 */ /* 0x000fe40003800000 */
[----:B------:R-:W-:Y:S01]  /*5570*/  FMUL R3, R6, R155 ;  /* 0x0000009b06037220 */ /* 0x000fe20000400000 */
[----:B------:R-:W-:Y:S01]  /*5580*/  IADD3 R6, P4, R8, R165, RZ ;  /* 0x000000a508067210 */ /* 0x000fe20007f9e0ff */
[----:B------:R-:W-:Y:S01]  /*5590*/  IMAD.IADD R13, R13, 0x1, R15 ;  /* 0x000000010d0d7824 */ /* 0x000fe200078e020f */
[----:B------:R-:W-:Y:S01]  /*55a0*/  LEA R10, P5, R14, R10, 0x2 ;  /* 0x0000000a0e0a7211 */ /* 0x000fe200078a10ff */
[----:B------:R-:W-:Y:S02]  /*55b0*/  FFMA R3, R26, R154, R3 ;  /* 0x0000009a1a037223 */ /* 0x000fe40000000003 */
[----:B------:R-:W-:Y:S01]  /*55c0*/  IMAD.X R7, R9, 0x1, R167, P4 ;  /* 0x0000000109077824 */ /* 0x000fe200020e06a7 */
[----:B------:R-:W-:-:S02]  /*55d0*/  LEA.HI.X R11, R14, R11, R13, 0x2, P5 ;  /* 0x0000000b0e0b7211 */ /* 0x000fc400028f140d */
[----:B------:R-:W-:-:S05]  /*55e0*/  F2FP.TF32.F32.PACK_B R3, R3 ;  /* 0x00000003ff03723e */ /* 0x000fca00024050ff */
[----:B------:R3:W-:Y:S01]  /*55f0*/  @P3 STG.E desc[UR36][R6.64], R3 ;  /* 0x0000000306003986 */ /* 0x0007e2000c101924 */
[----:B------:R-:W-:Y:S05]  /*5600*/  @!P2 BRA `(.L_x_159) ;  /* 0x000000000004a947 */ /* 0x000fea0003800000 */
[----:B------:R0:W5:Y:S02]  /*5610*/  LDG.E.LTC128B R172, desc[UR36][R10.64+0x4] ;  /* 0x000004240aac7981 */ /* 0x000164000c1e1920 */
.L_x_159:
[----:B------:R-:W-:Y:S05]  /*5620*/  BSYNC B1 ;  /* 0x0000000000017941 */ /* 0x000fea0003800000 */
.L_x_158:
[----:B-----5:R-:W-:Y:S01]  /*5630*/  LOP3.LUT R12, R172, 0xffffe000, RZ, 0xc0, !PT ;  /* 0xffffe000ac0c7812 */ /* 0x020fe200078ec0ff */
[----:B------:R-:W-:Y:S01]  /*5640*/  BSSY B1, `(.L_x_160) ;  /* 0x0000008000017945 */ /* 0x000fe20003800000 */
[----:B------:R-:W-:-:S03]  /*5650*/  ISETP.GT.AND P3, PT, R0, 0x8, P0 ;  /* 0x000000080000780c */ /* 0x000fc60000764270 */
[----:B------:R-:W-:-:S04]  /*5660*/  FMUL R12, R12, R155 ;  /* 0x0000009b0c0c7220 */ /* 0x000fc80000400000 */
[----:B------:R-:W-:-:S05]  /*5670*/  FFMA R27, R27, R154, R12 ;  /* 0x0000009a1b1b7223 */ /* 0x000fca000000000c */
[----:B------:R-:W-:-:S05]  /*5680*/  F2FP.TF32.F32.PACK_B R27, R27 ;  /* 0x0000001bff1b723e */ /* 0x000fca00024050ff */
[----:B------:R0:W-:Y:S01]  /*5690*/  @P2 STG.E desc[UR36][R6.64+0x4], R27 ;  /* 0x0000041b06002986 */ /* 0x0001e2000c101924 */
[----:B------:R-:W-:Y:S05]  /*56a0*/  @!P3 BRA `(.L_x_161) ;  /* 0x000000000004b947 */ /* 0x000fea0003800000 */
[----:B------:R0:W5:Y:S02]  /*56b0*/  LDG.E.LTC128B R172, desc[UR36][R4.64+0x20] ;  /* 0x0000202404ac7981 */ /* 0x000164000c1e1920 */
.L_x_161:
[----:B------:R-:W-:Y:S05]  /*56c0*/  BSYNC B1 ;  /* 0x0000000000017941 */ /* 0x000fea0003800000 */
.L_x_160:
[----:B0--3-5:R-:W-:Y:S01]  /*56d0*/  LOP3.LUT R6, R172, 0xffffe000, RZ, 0xc0, !PT ;  /* 0xffffe000ac067812 */ /* 0x029fe200078ec0ff */
[----:B------:R-:W-:Y:S01]  /*56e0*/  IMAD.MOV.U32 R7, RZ, RZ, R9 ;  /* 0x000000ffff077224 */ /* 0x000fe200078e0009 */
[----:B------:R-:W-:Y:S01]  /*56f0*/  ISETP.GT.AND P2, PT, R0, 0x9, P0 ;  /* 0x000000090000780c */ /* 0x000fe20000744270 */
[----:B------:R-:W-:Y:S02]  /*5700*/  BSSY B1, `(.L_x_162) ;  /* 0x0000008000017945 */ /* 0x000fe40003800000 */
[----:B------:R-:W-:Y:S01]  /*5710*/  FMUL R3, R6, R155 ;  /* 0x0000009b06037220 */ /* 0x000fe20000400000 */
[----:B------:R-:W-:-:S03]  /*5720*/  IMAD.MOV.U32 R6, RZ, RZ, R8 ;  /* 0x000000ffff067224 */ /* 0x000fc600078e0008 */
[----:B------:R-:W-:-:S05]  /*5730*/  FFMA R3, R28, R154, R3 ;  /* 0x0000009a1c037223 */ /* 0x000fca0000000003 */
[----:B------:R-:W-:-:S05]  /*5740*/  F2FP.TF32.F32.PACK_B R3, R3 ;  /* 0x00000003ff03723e */ /* 0x000fca00024050ff */
[----:B------:R0:W-:Y:S01]  /*5750*/  @P3 STG.E desc[UR36][R6.64+0x20], R3 ;  /* 0x0000200306003986 */ /* 0x0001e2000c101924 */
[----:B------:R-:W-:Y:S05]  /*5760*/  @!P2 BRA `(.L_x_163) ;  /* 0x000000000004a947 */ /* 0x000fea0003800000 */
[----:B------:R3:W5:Y:S02]  /*5770*/  LDG.E.LTC128B R172, desc[UR36][R4.64+0x24] ;  /* 0x0000242404ac7981 */ /* 0x000764000c1e1920 */
.L_x_163:
[----:B------:R-:W-:Y:S05]  /*5780*/  BSYNC B1 ;  /* 0x0000000000017941 */ /* 0x000fea0003800000 */
.L_x_162:
        /* <DEDUP_REMOVED lines=9> */
.L_x_165:
[----:B------:R-:W-:Y:S05]  /*5820*/  BSYNC B1 ;  /* 0x0000000000017941 */ /* 0x000fea0003800000 */
.L_x_164:
[----:B-----5:R-:W-:Y:S01]  /*5830*/  LOP3.LUT R12, R172, 0xffffe000, RZ, 0xc0, !PT ;  /* 0xffffe000ac0c7812 */ /* 0x020fe200078ec0ff */
[----:B------:R-:W-:Y:S01]  /*5840*/  BSSY B1, `(.L_x_166) ;  /* 0x000000a000017945 */ /* 0x000fe20003800000 */
[----:B------:R-:W-:Y:S02]  /*5850*/  IADD3 R8, P3, R165, R8, RZ ;  /* 0x00000008a5087210 */ /* 0x000fe40007f7e0ff */
[----:B------:R-:W-:Y:S01]  /*5860*/  ISETP.GT.AND P2, PT, R0, 0x9, P1 ;  /* 0x000000090000780c */ /* 0x000fe20000f44270 */
[----:B0-----:R-:W-:Y:S02]  /*5870*/  FMUL R3, R12, R155 ;  /* 0x0000009b0c037220 */ /* 0x001fe40000400000 */
[----:B------:R-:W-:Y:S02]  /*5880*/  IMAD.X R9, R167, 0x1, R9, P3 ;  /* 0x00000001a7097824 */ /* 0x000fe400018e0609 */
[----:B------:R-:W-:-:S05]  /*5890*/  FFMA R3, R30, R154, R3 ;  /* 0x0000009a1e037223 */ /* 0x000fca0000000003 */
[----:B------:R-:W-:-:S05]  /*58a0*/  F2FP.TF32.F32.PACK_B R3, R3 ;  /* 0x00000003ff03723e */ /* 0x000fca00024050ff */
[----:B------:R0:W-:Y:S01]  /*58b0*/  @P4 STG.E desc[UR36][R8.64+0x20], R3 ;  /* 0x0000200308004986 */ /* 0x0001e2000c101924 */
[----:B------:R-:W-:Y:S05]  /*58c0*/  @!P2 BRA `(.L_x_167) ;  /* 0x000000000004a947 */ /* 0x000fea0003800000 */
[----:B------:R0:W5:Y:S02]  /*58d0*/  LDG.E.LTC128B R172, desc[UR36][R10.64+0x24] ;  /* 0x000024240aac7981 */ /* 0x000164000c1e1920 */
.L_x_167:
[----:B------:R-:W-:Y:S05]  /*58e0*/  BSYNC B1 ;  /* 0x0000000000017941 */ /* 0x000fea0003800000 */
.L_x_166:
[----:B0----5:R-:W-:Y:S01]  /*58f0*/  LOP3.LUT R8, R172, 0xffffe000, RZ, 0xc0, !PT ;  /* 0xffffe000ac087812 */ /* 0x021fe200078ec0ff */
[----:B------:R-:W-:Y:S01]  /*5900*/  BSSY B1, `(.L_x_168) ;  /* 0x000000a000017945 */ /* 0x000fe20003800000 */
[----:B------:R-:W-:-:S03]  /*5910*/  ISETP.GT.AND P3, PT, R0, 0x10, P0 ;  /* 0x000000100000780c */ /* 0x000fc60000764270 */
[----:B------:R-:W-:Y:S01]  /*5920*/  FMUL R12, R8, R155 ;  /* 0x0000009b080c7220 */ /* 0x000fe20000400000 */
[----:B------:R-:W-:-:S03]  /*5930*/  IADD3 R8, P4, P5, R165, R158, R93 ;  /* 0x0000009ea5087210 */ /* 0x000fc60007d9e05d */
[----:B------:R-:W-:Y:S01]  /*5940*/  FFMA R31, R31, R154, R12 ;  /* 0x0000009a1f1f7223 */ /* 0x000fe2000000000c */
[----:B------:R-:W-:-:S04]  /*5950*/  IADD3.X R9, R167, R159, R95, P4, P5 ;  /* 0x0000009fa7097210 */ /* 0x000fc800027ea45f */
[----:B------:R-:W-:-:S05]  /*5960*/  F2FP.TF32.F32.PACK_B R31, R31 ;  /* 0x0000001fff1f723e */ /* 0x000fca00024050ff */
[----:B------:R0:W-:Y:S01]  /*5970*/  @P2 STG.E desc[UR36][R8.64+0x24], R31 ;  /* 0x0000241f08002986 */ /* 0x0001e2000c101924 */
[----:B------:R-:W-:Y:S05]  /*5980*/  @!P3 BRA `(.L_x_169) ;  /* 0x000000000004b947 */ /* 0x000fea0003800000 */
[----:B------:R0:W5:Y:S02]  /*5990*/  LDG.E.LTC128B R172, desc[UR36][R4.64+0x40] ;  /* 0x0000402404ac7981 */ /* 0x000164000c1e1920 */
.L_x_169:
[----:B------:R-:W-:Y:S05]  /*59a0*/  BSYNC B1 ;  /* 0x0000000000017941 */ /* 0x000fea0003800000 */
.L_x_168:
        /* <DEDUP_REMOVED lines=9> */
.L_x_171:
[----:B------:R-:W-:Y:S05]  /*5a40*/  BSYNC B1 ;  /* 0x0000000000017941 */ /* 0x000fea0003800000 */
.L_x_170:
        /* <DEDUP_REMOVED lines=9> */
.L_x_173:
[----:B------:R-:W-:Y:S05]  /*5ae0*/  BSYNC B1 ;  /* 0x0000000000017941 */ /* 0x000fea0003800000 */
.L_x_172:
[----:B-----5:R-:W-:Y:S01]  /*5af0*/  LOP3.LUT R12, R172, 0xffffe000, RZ, 0xc0, !PT ;  /* 0xffffe000ac0c7812 */ /* 0x020fe200078ec0ff */
[----:B------:R-:W-:Y:S01]  /*5b00*/  BSSY B1, `(.L_x_174) ;  /* 0x0000008000017945 */ /* 0x000fe20003800000 */
[----:B------:R-:W-:-:S03]  /*5b10*/  ISETP.GT.AND P2, PT, R0, 0x11, P1 ;  /* 0x000000110000780c */ /* 0x000fc60000f44270 */
[----:B0-----:R-:W-:-:S04]  /*5b20*/  FMUL R3, R12, R155 ;  /* 0x0000009b0c037220 */ /* 0x001fc80000400000 */
[----:B------:R-:W-:-:S05]  /*5b30*/  FFMA R3, R34, R154, R3 ;  /* 0x0000009a22037223 */ /* 0x000fca0000000003 */
[----:B------:R-:W-:-:S05]  /*5b40*/  F2FP.TF32.F32.PACK_B R3, R3 ;  /* 0x00000003ff03723e */ /* 0x000fca00024050ff */
[----:B------:R0:W-:Y:S01]  /*5b50*/  @P3 STG.E desc[UR36][R8.64+0x40], R3 ;  /* 0x0000400308003986 */ /* 0x0001e2000c101924 */
[----:B------:R-:W-:Y:S05]  /*5b60*/  @!P2 BRA `(.L_x_175) ;  /* 0x000000000004a947 */ /* 0x000fea0003800000 */
[----:B------:R0:W5:Y:S02]  /*5b70*/  LDG.E.LTC128B R172, desc[UR36][R10.64+0x44] ;  /* 0x000044240aac7981 */ /* 0x000164000c1e1920 */
.L_x_175:
[----:B------:R-:W-:Y:S05]  /*5b80*/  BSYNC B1 ;  /* 0x0000000000017941 */ /* 0x000fea0003800000 */
.L_x_174:
        /* <DEDUP_REMOVED lines=9> */
.L_x_177:
[----:B------:R-:W-:Y:S05]  /*5c20*/  BSYNC B1 ;  /* 0x0000000000017941 */ /* 0x000fea0003800000 */
.L_x_176:
        /* <DEDUP_REMOVED lines=9> */
.L_x_179:
[----:B------:R-:W-:Y:S05]  /*5cc0*/  BSYNC B1 ;  /* 0x0000000000017941 */ /* 0x000fea0003800000 */
.L_x_178:
        /* <DEDUP_REMOVED lines=9> */
.L_x_181:
[----:B------:R-:W-:Y:S05]  /*5d60*/  BSYNC B1 ;  /* 0x0000000000017941 */ /* 0x000fea0003800000 */
.L_x_180:
        /* <DEDUP_REMOVED lines=9> */
.L_x_183:
[----:B------:R-:W-:Y:S05]  /*5e00*/  BSYNC B1 ;  /* 0x0000000000017941 */ /* 0x000fea0003800000 */
.L_x_182:
        /* <DEDUP_REMOVED lines=9> */
.L_x_185:
[----:B------:R-:W-:Y:S05]  /*5ea0*/  BSYNC B1 ;  /* 0x0000000000017941 */ /* 0x000fea0003800000 */
.L_x_184:
        /* <DEDUP_REMOVED lines=9> */
.L_x_187:
[----:B------:R-:W-:Y:S05]  /*5f40*/  BSYNC B1 ;  /* 0x0000000000017941 */ /* 0x000fea0003800000 */
.L_x_186:
        /* <DEDUP_REMOVED lines=9> */
.L_x_189:
[----:B------:R-:W-:Y:S05]  /*5fe0*/  BSYNC B1 ;  /* 0x0000000000017941 */ /* 0x000fea0003800000 */
.L_x_188:
        /* <DEDUP_REMOVED lines=9> */
.L_x_191:
[----:B------:R-:W-:Y:S05]  /*6080*/  BSYNC B1 ;  /* 0x0000000000017941 */ /* 0x000fea0003800000 */
.L_x_190:
        /* <DEDUP_REMOVED lines=9> */
.L_x_193:
[----:B------:R-:W-:Y:S05]  /*6120*/  BSYNC B1 ;  /* 0x0000000000017941 */ /* 0x000fea0003800000 */
.L_x_192:
        /* <DEDUP_REMOVED lines=9> */
.L_x_195:
[----:B------:R-:W-:Y:S05]  /*61c0*/  BSYNC B1 ;  /* 0x0000000000017941 */ /* 0x000fea0003800000 */
.L_x_194:
        /* <DEDUP_REMOVED lines=9> */
.L_x_197:
[----:B------:R-:W-:Y:S05]  /*6260*/  BSYNC B1 ;  /* 0x0000000000017941 */ /* 0x000fea0003800000 */
.L_x_196:
        /* <DEDUP_REMOVED lines=9> */
.L_x_199:
[----:B------:R-:W-:Y:S05]  /*6300*/  BSYNC B1 ;  /* 0x0000000000017941 */ /* 0x000fea0003800000 */
.L_x_198:
        /* <DEDUP_REMOVED lines=9> */
.L_x_201:
[----:B------:R-:W-:Y:S05]  /*63a0*/  BSYNC B1 ;  /* 0x0000000000017941 */ /* 0x000fea0003800000 */
.L_x_200:
        /* <DEDUP_REMOVED lines=9> */
.L_x_203:
[----:B------:R-:W-:Y:S05]  /*6440*/  BSYNC B1 ;  /* 0x0000000000017941 */ /* 0x000fea0003800000 */
.L_x_202:
        /* <DEDUP_REMOVED lines=9> */
.L_x_205:
[----:B------:R-:W-:Y:S05]  /*64e0*/  BSYNC B1 ;  /* 0x0000000000017941 */ /* 0x000fea0003800000 */
.L_x_204:
        /* <DEDUP_REMOVED lines=9> */
.L_x_207:
[----:B------:R-:W-:Y:S05]  /*6580*/  BSYNC B1 ;  /* 0x0000000000017941 */ /* 0x000fea0003800000 */
.L_x_206:
        /* <DEDUP_REMOVED lines=9> */
.L_x_209:
[----:B------:R-:W-:Y:S05]  /*6620*/  BSYNC B1 ;  /* 0x0000000000017941 */ /* 0x000fea0003800000 */
.L_x_208:
        /* <DEDUP_REMOVED lines=9> */
.L_x_211:
[----:B------:R-:W-:Y:S05]  /*66c0*/  BSYNC B1 ;  /* 0x0000000000017941 */ /* 0x000fea0003800000 */
.L_x_210:
        /* <DEDUP_REMOVED lines=9> */
.L_x_213:
[----:B------:R-:W-:Y:S05]  /*6760*/  BSYNC B1 ;  /* 0x0000000000017941 */ /* 0x000fea0003800000 */
.L_x_212:
        /* <DEDUP_REMOVED lines=9> */
.L_x_215:
[----:B------:R-:W-:Y:S05]  /*6800*/  BSYNC B1 ;  /* 0x0000000000017941 */ /* 0x000fea0003800000 */
.L_x_214:
        /* <DEDUP_REMOVED lines=9> */
.L_x_217:
[----:B------:R-:W-:Y:S05]  /*68a0*/  BSYNC B1 ;  /* 0x0000000000017941 */ /* 0x000fea0003800000 */
.L_x_216:
        /* <DEDUP_REMOVED lines=9> */
.L_x_219:
[----:B------:R-:W-:Y:S05]  /*6940*/  BSYNC B1 ;  /* 0x0000000000017941 */ /* 0x000fea0003800000 */
.L_x_218:
        /* <DEDUP_REMOVED lines=9> */
.L_x_221:
[----:B------:R-:W-:Y:S05]  /*69e0*/  BSYNC B1 ;  /* 0x0000000000017941 */ /* 0x000fea0003800000 */
.L_x_220:
        /* <DEDUP_REMOVED lines=9> */
.L_x_223:
[----:B------:R-:W-:Y:S05]  /*6a80*/  BSYNC B1 ;  /* 0x0000000000017941 */ /* 0x000fea0003800000 */
.L_x_222:
        /* <DEDUP_REMOVED lines=9> */
.L_x_225:
[----:B------:R-:W-:Y:S05]  /*6b20*/  BSYNC B1 ;  /* 0x0000000000017941 */ /* 0x000fea0003800000 */
.L_x_224:
        /* <DEDUP_REMOVED lines=9> */
.L_x_227:
[----:B------:R-:W-:Y:S05]  /*6bc0*/  BSYNC B1 ;  /* 0x0000000000017941 */ /* 0x000fea0003800000 */
.L_x_226:
        /* <DEDUP_REMOVED lines=9> */
.L_x_229:
[----:B------:R-:W-:Y:S05]  /*6c60*/  BSYNC B1 ;  /* 0x0000000000017941 */ /* 0x000fea0003800000 */
.L_x_228:
        /* <DEDUP_REMOVED lines=9> */
.L_x_231:
[----:B------:R-:W-:Y:S05]  /*6d00*/  BSYNC B1 ;  /* 0x0000000000017941 */ /* 0x000fea0003800000 */
.L_x_230:
        /* <DEDUP_REMOVED lines=9> */
.L_x_233:
[----:B------:R-:W-:Y:S05]  /*6da0*/  BSYNC B1 ;  /* 0x0000000000017941 */ /* 0x000fea0003800000 */
.L_x_232:
        /* <DEDUP_REMOVED lines=9> */
.L_x_235:
[----:B------:R-:W-:Y:S05]  /*6e40*/  BSYNC B1 ;  /* 0x0000000000017941 */ /* 0x000fea0003800000 */
.L_x_234:
        /* <DEDUP_REMOVED lines=9> */
.L_x_237:
[----:B------:R-:W-:Y:S05]  /*6ee0*/  BSYNC B1 ;  /* 0x0000000000017941 */ /* 0x000fea0003800000 */
.L_x_236:
        /* <DEDUP_REMOVED lines=9> */
.L_x_239:
[----:B------:R-:W-:Y:S05]  /*6f80*/  BSYNC B1 ;  /* 0x0000000000017941 */ /* 0x000fea0003800000 */
.L_x_238:
        /* <DEDUP_REMOVED lines=9> */
.L_x_241:
[----:B------:R-:W-:Y:S05]  /*7020*/  BSYNC B1 ;  /* 0x0000000000017941 */ /* 0x000fea0003800000 */
.L_x_240:
        /* <DEDUP_REMOVED lines=9> */
.L_x_243:
[----:B------:R-:W-:Y:S05]  /*70c0*/  BSYNC B1 ;  /* 0x0000000000017941 */ /* 0x000fea0003800000 */
.L_x_242:
        /* <DEDUP_REMOVED lines=9> */
.L_x_245:
[----:B------:R-:W-:Y:S05]  /*7160*/  BSYNC B1 ;  /* 0x0000000000017941 */ /* 0x000fea0003800000 */
.L_x_244:
        /* <DEDUP_REMOVED lines=9> */
.L_x_247:
[----:B------:R-:W-:Y:S05]  /*7200*/  BSYNC B1 ;  /* 0x0000000000017941 */ /* 0x000fea0003800000 */
.L_x_246:
        /* <DEDUP_REMOVED lines=9> */
.L_x_249:
[----:B------:R-:W-:Y:S05]  /*72a0*/  BSYNC B1 ;  /* 0x0000000000017941 */ /* 0x000fea0003800000 */
.L_x_248:
        /* <DEDUP_REMOVED lines=9> */
.L_x_251:
[----:B------:R-:W-:Y:S05]  /*7340*/  BSYNC B1 ;  /* 0x0000000000017941 */ /* 0x000fea0003800000 */
.L_x_250:
        /* <DEDUP_REMOVED lines=9> */
.L_x_253:
[----:B------:R-:W-:Y:S05]  /*73e0*/  BSYNC B1 ;  /* 0x0000000000017941 */ /* 0x000fea0003800000 */
.L_x_252:
        /* <DEDUP_REMOVED lines=9> */
.L_x_255:
[----:B------:R-:W-:Y:S05]  /*7480*/  BSYNC B1 ;  /* 0x0000000000017941 */ /* 0x000fea0003800000 */
.L_x_254:
        /* <DEDUP_REMOVED lines=9> */
.L_x_257:
[----:B------:R-:W-:Y:S05]  /*7520*/  BSYNC B1 ;  /* 0x0000000000017941 */ /* 0x000fea0003800000 */
.L_x_256:
        /* <DEDUP_REMOVED lines=9> */
.L_x_259:
[----:B------:R-:W-:Y:S05]  /*75c0*/  BSYNC B1 ;  /* 0x0000000000017941 */ /* 0x000fea0003800000 */
.L_x_258:
        /* <DEDUP_REMOVED lines=9> */
.L_x_261:
[----:B------:R-:W-:Y:S05]  /*7660*/  BSYNC B1 ;  /* 0x0000000000017941 */ /* 0x000fea0003800000 */
.L_x_260:
        /* <DEDUP_REMOVED lines=9> */
.L_x_263:
[----:B------:R-:W-:Y:S05]  /*7700*/  BSYNC B1 ;  /* 0x0000000000017941 */ /* 0x000fea0003800000 */
.L_x_262:
        /* <DEDUP_REMOVED lines=9> */
.L_x_265:
[----:B------:R-:W-:Y:S05]  /*77a0*/  BSYNC B1 ;  /* 0x0000000000017941 */ /* 0x000fea0003800000 */
.L_x_264:
        /* <DEDUP_REMOVED lines=9> */
.L_x_267:
[----:B------:R-:W-:Y:S05]  /*7840*/  BSYNC B1 ;  /* 0x0000000000017941 */ /* 0x000fea0003800000 */
.L_x_266:
        /* <DEDUP_REMOVED lines=9> */
.L_x_269:
[----:B------:R-:W-:Y:S05]  /*78e0*/  BSYNC B1 ;  /* 0x0000000000017941 */ /* 0x000fea0003800000 */
.L_x_268:
        /* <DEDUP_REMOVED lines=9> */
.L_x_271:
[----:B------:R-:W-:Y:S05]  /*7980*/  BSYNC B1 ;  /* 0x0000000000017941 */ /* 0x000fea0003800000 */
.L_x_270:
        /* <DEDUP_REMOVED lines=9> */
.L_x_273:
[----:B------:R-:W-:Y:S05]  /*7a20*/  BSYNC B1 ;  /* 0x0000000000017941 */ /* 0x000fea0003800000 */
.L_x_272:
        /* <DEDUP_REMOVED lines=9> */
.L_x_275:
[----:B------:R-:W-:Y:S05]  /*7ac0*/  BSYNC B1 ;  /* 0x0000000000017941 */ /* 0x000fea0003800000 */
.L_x_274:
[----:B0-23-5:R-:W-:Y:S01]  /*7ad0*/  LOP3.LUT R4, R172, 0xffffe000, RZ, 0xc0, !PT ;  /* 0xffffe000ac047812 */ /* 0x02dfe200078ec0ff */
        /* <DEDUP_REMOVED lines=8> */
.L_x_277:
[----:B------:R-:W-:Y:S05]  /*7b60*/  BSYNC B1 ;  /* 0x0000000000017941 */ /* 0x000fea0003800000 */
.L_x_276:
[----:B-----5:R-:W-:Y:S01]  /*7b70*/  LOP3.LUT R4, R172, 0xffffe000, RZ, 0xc0, !PT ;  /* 0xffffe000ac047812 */ /* 0x020fe200078ec0ff */
[----:B------:R-:W-:Y:S01]  /*7b80*/  @P2 IMAD.MOV.U32 R5, RZ, RZ, R9 ;  /* 0x000000ffff052224 */ /* 0x000fe200078e0009 */
[----:B------:R-:W-:Y:S01]  /*7b90*/  ISETP.GT.AND P1, PT, R0, 0x79, P1 ;  /* 0x000000790000780c */ /* 0x000fe20000f24270 */
[----:B------:R-:W-:Y:S02]  /*7ba0*/  BSSY B1, `(.L_x_278) ;  /* 0x0000008000017945 */ /* 0x000fe40003800000 */
[----:B------:R-:W-:Y:S01]  /*7bb0*/  FMUL R3, R4, R155 ;  /* 0x0000009b04037220 */ /* 0x000fe20000400000 */
[----:B------:R-:W-:-:S03]  /*7bc0*/  @P2 IMAD.MOV.U32 R4, RZ, RZ, R8 ;  /* 0x000000ffff042224 */ /* 0x000fc600078e0008 */
[----:B------:R-:W-:-:S05]  /*7bd0*/  FFMA R3, R86, R154, R3 ;  /* 0x0000009a56037223 */ /* 0x000fca0000000003 */
[----:B------:R-:W-:-:S05]  /*7be0*/  F2FP.TF32.F32.PACK_B R3, R3 ;  /* 0x00000003ff03723e */ /* 0x000fca00024050ff */
[----:B------:R3:W-:Y:S01]  /*7bf0*/  @P2 STG.E desc[UR36][R4.64+0x1e0], R3 ;  /* 0x0001e00304002986 */ /* 0x0007e2000c101924 */
[----:B------:R-:W-:Y:S05]  /*7c00*/  @!P1 BRA `(.L_x_279) ;  /* 0x0000000000049947 */ /* 0x000fea0003800000 */
[----:B------:R0:W5:Y:S02]  /*7c10*/  LDG.E.LTC128B R172, desc[UR36][R10.64+0x1e4] ;  /* 0x0001e4240aac7981 */ /* 0x000164000c1e1920 */
.L_x_279:
[----:B------:R-:W-:Y:S05]  /*7c20*/  BSYNC B1 ;  /* 0x0000000000017941 */ /* 0x000fea0003800000 */
.L_x_278:
[----:B------:R-:W-:Y:S05]  /*7c30*/  @!P1 BRA `(.L_x_280) ;  /* 0x00000024003c9947 */ /* 0x000fea0003800000 */
[----:B-----5:R-:W-:-:S05]  /*7c40*/  LOP3.LUT R172, R172, 0xffffe000, RZ, 0xc0, !PT ;  /* 0xffffe000acac7812 */ /* 0x020fca00078ec0ff */
[----:B------:R-:W-:-:S04]  /*7c50*/  FMUL R172, R172, R155 ;  /* 0x0000009bacac7220 */ /* 0x000fc80000400000 */
[----:B------:R-:W-:-:S05]  /*7c60*/  FFMA R87, R87, R154, R172 ;  /* 0x0000009a57577223 */ /* 0x000fca00000000ac */
[----:B------:R-:W-:-:S05]  /*7c70*/  F2FP.TF32.F32.PACK_B R87, R87 ;  /* 0x00000057ff57723e */ /* 0x000fca00024050ff */
[----:B------:R0:W-:Y:S01]  /*7c80*/  STG.E desc[UR36][R8.64+0x1e4], R87 ;  /* 0x0001e45708007986 */ /* 0x0001e2000c101924 */
[----:B------:R-:W-:Y:S05]  /*7c90*/  BRA `(.L_x_280) ;  /* 0x0000002400247947 */ /* 0x000fea0003800000 */
.L_x_29:
[----:B------:R-:W-:Y:S01]  /*7ca0*/  ULDC.64 UR4, c[0x0][0x5c0] ;  /* 0x0001700000047ab9 */ /* 0x000fe20000000a00 */
[-C--:B------:R-:W-:Y:S01]  /*7cb0*/  FMUL R15, R88, R154.reuse ;  /* 0x0000009a580f7220 */ /* 0x080fe20000400000 */
[----:B------:R-:W-:Y:S01]  /*7cc0*/  LEA R6, P0, R168, UR4, 0x2 ;  /* 0x00000004a8067c11 */ /* 0x000fe2000f8010ff */
[----:B------:R-:W-:Y:S01]  /*7cd0*/  IMAD.SHL.U32 R11, R4, 0x20, RZ ;  /* 0x00000020040b7824 */ /* 0x000fe200078e00ff */
[----:B------:R-:W-:Y:S01]  /*7ce0*/  ISETP.GT.AND P5, PT, R0, 0x1, P3 ;  /* 0x000000010000780c */ /* 0x000fe20001fa4270 */
[-C--:B------:R-:W-:Y:S01]  /*7cf0*/  FMUL R89, R89, R154.reuse ;  /* 0x0000009a59597220 */ /* 0x080fe20000400000 */
[----:B------:R-:W-:Y:S01]  /*7d00*/  LEA.HI.X R7, R168, UR5, R171, 0x2, P0 ;  /* 0x00000005a8077c11 */ /* 0x000fe200080f14ab */
[-C--:B------:R-:W-:Y:S01]  /*7d10*/  FMUL R21, R90, R154.reuse ;  /* 0x0000009a5a157220 */ /* 0x080fe20000400000 */
[----:B------:R-:W-:Y:S01]  /*7d20*/  ISETP.GT.AND P0, PT, R3, 0x8, PT ;  /* 0x000000080300780c */ /* 0x000fe20003f04270 */
[-C--:B------:R-:W-:Y:S01]  /*7d30*/  FMUL R91, R91, R154.reuse ;  /* 0x0000009a5b5b7220 */ /* 0x080fe20000400000 */
[----:B------:R-:W-:Y:S01]  /*7d40*/  F2FP.TF32.F32.PACK_B R15, R15 ;  /* 0x0000000fff0f723e */ /* 0x000fe200024050ff */
[-C--:B------:R-:W-:Y:S01]  /*7d50*/  FMUL R93, R93, R154.reuse ;  /* 0x0000009a5d5d7220 */ /* 0x080fe20000400000 */
[----:B------:R-:W-:Y:S01]  /*7d60*/  ISETP.GT.AND P1, PT, R0, RZ, P0 ;  /* 0x000000ff0000720c */ /* 0x000fe20000724270 */
[-C--:B------:R-:W-:Y:S01]  /*7d70*/  FMUL R23, R94, R154.reuse ;  /* 0x0000009a5e177220 */ /* 0x080fe20000400000 */
[----:B------:R-:W-:Y:S01]  /*7d80*/  ISETP.GT.AND P4, PT, R0, 0x1, P0 ;  /* 0x000000010000780c */ /* 0x000fe20000784270 */
[----:B------:R0:W-:Y:S01]  /*7d90*/  @P2 STG.E desc[UR36][R6.64], R15 ;  /* 0x0000000f06002986 */ /* 0x0001e2000c101924 */
[----:B------:R-:W-:Y:S01]  /*7da0*/  SHF.L.U64.HI R9, R4, 0x5, R5 ;  /* 0x0000000504097819 */ /* 0x000fe20000010205 */
[----:B------:R-:W-:Y:S01]  /*7db0*/  FMUL R95, R95, R154 ;  /* 0x0000009a5f5f7220 */ /* 0x000fe20000400000 */
[----:B------:R-:W-:Y:S01]  /*7dc0*/  IADD3 R12, P2, R11, R6, RZ ;  /* 0x000000060b0c7210 */ /* 0x000fe20007f5e0ff */
[-C--:B------:R-:W-:Y:S01]  /*7dd0*/  FMUL R97, R97, R154.reuse ;  /* 0x0000009a61617220 */ /* 0x080fe20000400000 */
[----:B------:R-:W-:Y:S01]  /*7de0*/  F2FP.TF32.F32.PACK_B R89, R89 ;  /* 0x00000059ff59723e */ /* 0x000fe200024050ff */
[-C--:B------:R-:W-:Y:S01]  /*7df0*/  FMUL R99, R99, R154.reuse ;  /* 0x0000009a63637220 */ /* 0x080fe20000400000 */
[----:B------:R-:W-:Y:S01]  /*7e00*/  F2FP.TF32.F32.PACK_B R21, R21 ;  /* 0x00000015ff15723e */ /* 0x000fe200024050ff */
[----:B------:R-:W-:Y:S01]  /*7e10*/  IMAD.X R13, R9, 0x1, R7, P2 ;  /* 0x00000001090d7824 */ /* 0x000fe200010e0607 */
[----:B------:R-:W-:Y:S01]  /*7e20*/  F2FP.TF32.F32.PACK_B R91, R91 ;  /* 0x0000005bff5b723e */ /* 0x000fe200024050ff */
[----:B------:R-:W-:Y:S01]  /*7e30*/  @P5 STG.E desc[UR36][R6.64+0x4], R89 ;  /* 0x0000045906005986 */ /* 0x000fe2000c101924 */
[----:B------:R-:W-:Y:S01]  /*7e40*/  ISETP.GT.AND P5, PT, R0, 0x8, P3 ;  /* 0x000000080000780c */ /* 0x000fe20001fa4270 */
[-C--:B0-----:R-:W-:Y:S01]  /*7e50*/  FMUL R15, R92, R154.reuse ;  /* 0x0000009a5c0f7220 */ /* 0x081fe20000400000 */
[C---:B------:R-:W-:Y:S01]  /*7e60*/  ISETP.GT.AND P2, PT, R0.reuse, 0x9, P3 ;  /* 0x000000090000780c */ /* 0x040fe20001f44270 */
[----:B------:R0:W-:Y:S01]  /*7e70*/  @P1 STG.E desc[UR36][R12.64], R21 ;  /* 0x000000150c001986 */ /* 0x0001e2000c101924 */
[C---:B------:R-:W-:Y:S01]  /*7e80*/  ISETP.GT.AND P1, PT, R0.reuse, 0x8, P0 ;  /* 0x000000080000780c */ /* 0x040fe20000724270 */
[-C--:B------:R-:W-:Y:S01]  /*7e90*/  FMUL R101, R101, R154.reuse ;  /* 0x0000009a65657220 */ /* 0x080fe20000400000 */
[----:B------:R-:W-:Y:S01]  /*7ea0*/  F2FP.TF32.F32.PACK_B R15, R15 ;  /* 0x0000000fff0f723e */ /* 0x000fe200024050ff */
[----:B------:R-:W-:Y:S01]  /*7eb0*/  @P4 STG.E desc[UR36][R12.64+0x4], R91 ;  /* 0x0000045b0c004986 */ /* 0x000fe2000c101924 */
[----:B------:R-:W-:Y:S01]  /*7ec0*/  ISETP.GT.AND P4, PT, R0, 0x9, P0 ;  /* 0x000000090000780c */ /* 0x000fe20000784270 */
[-C--:B------:R-:W-:Y:S01]  /*7ed0*/  FMUL R103, R103, R154.reuse ;  /* 0x0000009a67677220 */ /* 0x080fe20000400000 */
[----:B------:R-:W-:Y:S01]  /*7ee0*/  F2FP.TF32.F32.PACK_B R93, R93 ;  /* 0x0000005dff5d723e */ /* 0x000fe200024050ff */
[-C--:B------:R-:W-:Y:S01]  /*7ef0*/  FMUL R105, R105, R154.reuse ;  /* 0x0000009a69697220 */ /* 0x080fe20000400000 */
[----:B------:R-:W-:Y:S01]  /*7f00*/  F2FP.TF32.F32.PACK_B R23, R23 ;  /* 0x00000017ff17723e */ /* 0x000fe200024050ff */
[----:B------:R1:W-:Y:S01]  /*7f10*/  @P5 STG.E desc[UR36][R6.64+0x20], R15 ;  /* 0x0000200f06005986 */ /* 0x0003e2000c101924 */
[----:B------:R-:W-:Y:S01]  /*7f20*/  F2FP.TF32.F32.PACK_B R95, R95 ;  /* 0x0000005fff5f723e */ /* 0x000fe200024050ff */
[-C--:B0-----:R-:W-:Y:S01]  /*7f30*/  FMUL R21, R96, R154.reuse ;  /* 0x0000009a60157220 */ /* 0x081fe20000400000 */
[C---:B------:R-:W-:Y:S01]  /*7f40*/  ISETP.GT.AND P5, PT, R0.reuse, 0x10, P3 ;  /* 0x000000100000780c */ /* 0x040fe20001fa4270 */
[----:B------:R-:W-:Y:S01]  /*7f50*/  @P2 STG.E desc[UR36][R6.64+0x24], R93 ;  /* 0x0000245d06002986 */ /* 0x000fe2000c101924 */
[C---:B------:R-:W-:Y:S01]  /*7f60*/  ISETP.GT.AND P2, PT, R0.reuse, 0x11, P3 ;  /* 0x000000110000780c */ /* 0x040fe20001f44270 */
[-C--:B------:R-:W-:Y:S01]  /*7f70*/  FMUL R107, R107, R154.reuse ;  /* 0x0000009a6b6b7220 */ /* 0x080fe20000400000 */
[----:B------:R-:W-:Y:S01]  /*7f80*/  F2FP.TF32.F32.PACK_B R21, R21 ;  /* 0x00000015ff15723e */ /* 0x000fe200024050ff */
[----:B------:R0:W-:Y:S01]  /*7f90*/  @P1 STG.E desc[UR36][R12.64+0x20], R23 ;  /* 0x000020170c001986 */ /* 0x0001e2000c101924 */
[C---:B------:R-:W-:Y:S01]  /*7fa0*/  ISETP.GT.AND P1, PT, R0.reuse, 0x10, P0 ;  /* 0x000000100000780c */ /* 0x040fe20000724270 */
[-C--:B------:R-:W-:Y:S01]  /*7fb0*/  FMUL R109, R109, R154.reuse ;  /* 0x0000009a6d6d7220 */ /* 0x080fe20000400000 */
[----:B------:R-:W-:Y:S01]  /*7fc0*/  F2FP.TF32.F32.PACK_B R97, R97 ;  /* 0x00000061ff61723e */ /* 0x000fe200024050ff */
[----:B------:R-:W-:Y:S01]  /*7fd0*/  @P4 STG.E desc[UR36][R12.64+0x24], R95 ;  /* 0x0000245f0c004986 */ /* 0x000fe2000c101924 */
[----:B------:R-:W-:Y:S01]  /*7fe0*/  ISETP.GT.AND P4, PT, R0, 0x11, P0 ;  /* 0x000000110000780c */ /* 0x000fe20000784270 */
[-C--:B-1----:R-:W-:Y:S01]  /*7ff0*/  FMUL R15, R98, R154.reuse ;  /* 0x0000009a620f7220 */ /* 0x082fe20000400000 */
[----:B------:R-:W-:Y:S01]  /*8000*/  F2FP.TF32.F32.PACK_B R99, R99 ;  /* 0x00000063ff63723e */ /* 0x000fe200024050ff */
[----:B------:R1:W-:Y:S01]  /*8010*/  @P5 STG.E desc[UR36][R6.64+0x40], R21 ;  /* 0x0000401506005986 */ /* 0x0003e2000c101924 */
[C---:B------:R-:W-:Y:S01]  /*8020*/  ISETP.GT.AND P5, PT, R0.reuse, 0x18, P3 ;  /* 0x000000180000780c */ /* 0x040fe20001fa4270 */
[-C--:B------:R-:W-:Y:S01]  /*8030*/  FMUL R111, R111, R154.reuse ;  /* 0x0000009a6f6f7220 */ /* 0x080fe20000400000 */
[----:B------:R-:W-:Y:S01]  /*8040*/  F2FP.TF32.F32.PACK_B R15, R15 ;  /* 0x0000000fff0f723e */ /* 0x000fe200024050ff */
[----:B------:R-:W-:Y:S01]  /*8050*/  @P2 STG.E desc[UR36][R6.64+0x44], R97 ;  /* 0x0000446106002986 */ /* 0x000fe2000c101924 */
[----:B------:R-:W-:Y:S01]  /*8060*/  ISETP.GT.AND P2, PT, R0, 0x19, P3 ;  /* 0x000000190000780c */ /* 0x000fe20001f44270 */
[-C--:B0-----:R-:W-:Y:S01]  /*8070*/  FMUL R23, R100, R154.reuse ;  /* 0x0000009a64177220 */ /* 0x081fe20000400000 */
        /* <DEDUP_REMOVED lines=177> */
[----:B------:R-:W-:Y:S01]  /*8b90*/  @P1 STG.E desc[UR36][R12.64+0x1a0], R23 ;  /* 0x0001a0170c001986 */ /* 0x000fe2000c101924 */
        /* <DEDUP_REMOVED lines=11> */
[-C--:B------:R-:W-:Y:S01]  /*8c50*/  FMUL R33, R33, R154.reuse ;  /* 0x0000009a21217220 */ /* 0x080fe20000400000 */
[----:B------:R-:W-:Y:S01]  /*8c60*/  ISETP.GT.AND P3, PT, R0, 0x79, P3 ;  /* 0x000000790000780c */ /* 0x000fe20001f64270 */
[----:B------:R-:W-:Y:S01]  /*8c70*/  @P1 STG.E desc[UR36][R6.64+0x1c4], R145 ;  /* 0x0001c49106001986 */ /* 0x000fe2000c101924 */
[----:B------:R-:W-:Y:S01]  /*8c80*/  ISETP.GT.AND P1, PT, R3, 0x80, PT ;  /* 0x000000800300780c */ /* 0x000fe20003f24270 */
[-C--:B------:R-:W-:Y:S01]  /*8c90*/  FMUL R35, R35, R154.reuse ;  /* 0x0000009a23237220 */ /* 0x080fe20000400000 */
[----:B------:R-:W-:Y:S01]  /*8ca0*/  F2FP.TF32.F32.PACK_B R149, R149 ;  /* 0x00000095ff95723e */ /* 0x000fe200024050ff */
[----:B------:R1:W-:Y:S01]  /*8cb0*/  @P2 STG.E desc[UR36][R12.64+0x1c0], R15 ;  /* 0x0001c00f0c002986 */ /* 0x0003e2000c101924 */
[----:B------:R-:W-:Y:S01]  /*8cc0*/  ISETP.GT.AND P2, PT, R3, 0x88, PT ;  /* 0x000000880300780c */ /* 0x000fe20003f44270 */
[-C--:B------:R-:W-:Y:S01]  /*8cd0*/  FMUL R3, R148, R154.reuse ;  /* 0x0000009a94037220 */ /* 0x080fe20000400000 */
[-C--:B0-----:R-:W-:Y:S01]  /*8ce0*/  FMUL R21, R150, R154.reuse ;  /* 0x0000009a96157220 */ /* 0x081fe20000400000 */
[----:B------:R-:W-:Y:S01]  /*8cf0*/  @P4 STG.E desc[UR36][R12.64+0x1c4], R147 ;  /* 0x0001c4930c004986 */ /* 0x000fe2000c101924 */
[C---:B------:R-:W-:Y:S01]  /*8d00*/  ISETP.GT.AND P4, PT, R0.reuse, 0x78, P0 ;  /* 0x000000780000780c */ /* 0x040fe20000784270 */
[-C--:B------:R-:W-:Y:S01]  /*8d10*/  FMUL R37, R37, R154.reuse ;  /* 0x0000009a25257220 */ /* 0x080fe20000400000 */
[----:B------:R-:W-:Y:S01]  /*8d20*/  ISETP.GT.AND P0, PT, R0, 0x79, P0 ;  /* 0x000000790000780c */ /* 0x000fe20000704270 */
[-C--:B------:R-:W-:Y:S01]  /*8d30*/  FMUL R39, R39, R154.reuse ;  /* 0x0000009a27277220 */ /* 0x080fe20000400000 */
[----:B------:R-:W-:Y:S01]  /*8d40*/  F2FP.TF32.F32.PACK_B R3, R3 ;  /* 0x00000003ff03723e */ /* 0x000fe200024050ff */
[-C--:B------:R-:W-:Y:S01]  /*8d50*/  FMUL R41, R41, R154.reuse ;  /* 0x0000009a29297220 */ /* 0x080fe20000400000 */
[----:B------:R-:W-:Y:S01]  /*8d60*/  F2FP.TF32.F32.PACK_B R21, R21 ;  /* 0x00000015ff15723e */ /* 0x000fe200024050ff */
[C---:B-1----:R-:W-:Y:S01]  /*8d70*/  IMAD.SHL.U32 R15, R4.reuse, 0x200, RZ ;  /* 0x00000200040f7824 */ /* 0x042fe200078e00ff */
[----:B------:R-:W-:Y:S01]  /*8d80*/  F2FP.TF32.F32.PACK_B R151, R151 ;  /* 0x00000097ff97723e */ /* 0x000fe200024050ff */
[----:B------:R0:W-:Y:S01]  /*8d90*/  @P5 STG.E desc[UR36][R6.64+0x1e0], R3 ;  /* 0x0001e00306005986 */ /* 0x0001e2000c101924 */
[----:B------:R-:W-:Y:S01]  /*8da0*/  SHF.L.U64.HI R5, R4, 0x9, R5 ;  /* 0x0000000904057819 */ /* 0x000fe20000010205 */
[----:B------:R-:W-:Y:S01]  /*8db0*/  FMUL R43, R43, R154 ;  /* 0x0000009a2b2b7220 */ /* 0x000fe20000400000 */
[----:B------:R-:W-:Y:S01]  /*8dc0*/  F2FP.TF32.F32.PACK_B R25, R25 ;  /* 0x00000019ff19723e */ /* 0x000fe200024050ff */
[----:B------:R-:W-:Y:S01]  /*8dd0*/  @P3 STG.E desc[UR36][R6.64+0x1e4], R149 ;  /* 0x0001e49506003986 */ /* 0x000fe2000c101924 */
[----:B------:R-:W-:Y:S01]  /*8de0*/  IADD3 R4, P3, R15, R6, RZ ;  /* 0x000000060f047210 */ /* 0x000fe20007f7e0ff */
[----:B------:R-:W-:Y:S01]  /*8df0*/  FMUL R45, R45, R154 ;  /* 0x0000009a2d2d7220 */ /* 0x000fe20000400000 */
[----:B------:R-:W-:Y:S01]  /*8e00*/  F2FP.TF32.F32.PACK_B R27, R27 ;  /* 0x0000001bff1b723e */ /* 0x000fe200024050ff */
[----:B------:R1:W-:Y:S01]  /*8e10*/  @P4 STG.E desc[UR36][R12.64+0x1e0], R21 ;  /* 0x0001e0150c004986 */ /* 0x0003e2000c101924 */
[----:B------:R-:W-:Y:S01]  /*8e20*/  IADD3 R14, P4, P5, R11, R6, R15 ;  /* 0x000000060b0e7210 */ /* 0x000fe20007d9e00f */
[-C--:B------:R-:W-:Y:S01]  /*8e30*/  FMUL R47, R47, R154.reuse ;  /* 0x0000009a2f2f7220 */ /* 0x080fe20000400000 */
[----:B------:R-:W-:Y:S01]  /*8e40*/  F2FP.TF32.F32.PACK_B R29, R29 ;  /* 0x0000001dff1d723e */ /* 0x000fe200024050ff */
[----:B------:R2:W-:Y:S01]  /*8e50*/  @P0 STG.E desc[UR36][R12.64+0x1e4], R151 ;  /* 0x0001e4970c000986 */ /* 0x0005e2000c101924 */
[----:B------:R-:W-:Y:S01]  /*8e60*/  ISETP.GT.AND P0, PT, R0, RZ, P1 ;  /* 0x000000ff0000720c */ /* 0x000fe20000f04270 */
[-C--:B0-----:R-:W-:Y:S01]  /*8e70*/  FMUL R3, R24, R154.reuse ;  /* 0x0000009a18037220 */ /* 0x081fe20000400000 */
[----:B------:R-:W-:Y:S01]  /*8e80*/  IADD3.X R15, R9, R7, R5, P4, P5 ;  /* 0x00000007090f7210 */ /* 0x000fe200027ea405 */
[----:B------:R-:W-:Y:S01]  /*8e90*/  IMAD.X R5, R5, 0x1, R7, P3 ;  /* 0x0000000105057824 */ /* 0x000fe200018e0607 */
[C---:B------:R-:W-:Y:S01]  /*8ea0*/  ISETP.GT.AND P5, PT, R0.reuse, 0x1, P1 ;  /* 0x000000010000780c */ /* 0x040fe20000fa4270 */
[-C--:B------:R-:W-:Y:S01]  /*8eb0*/  FMUL R49, R49, R154.reuse ;  /* 0x0000009a31317220 */ /* 0x080fe20000400000 */
[----:B------:R-:W-:Y:S01]  /*8ec0*/  ISETP.GT.AND P4, PT, R0, RZ, P2 ;  /* 0x000000ff0000720c */ /* 0x000fe20001784270 */
[-C--:B-1----:R-:W-:Y:S01]  /*8ed0*/  FMUL R21, R26, R154.reuse ;  /* 0x0000009a1a157220 */ /* 0x082fe20000400000 */
[----:B------:R-:W-:Y:S01]  /*8ee0*/  F2FP.TF32.F32.PACK_B R3, R3 ;  /* 0x00000003ff03723e */ /* 0x000fe200024050ff */
[----:B------:R-:W-:Y:S01]  /*8ef0*/  FMUL R51, R51, R154 ;  /* 0x0000009a33337220 */ /* 0x000fe20000400000 */
[----:B------:R-:W-:Y:S01]  /*8f00*/  IADD3 R6, P3, R11, R4, RZ ;  /* 0x000000040b067210 */ /* 0x000fe20007f7e0ff */
[-C--:B--2---:R-:W-:Y:S01]  /*8f10*/  FMUL R13, R28, R154.reuse ;  /* 0x0000009a1c0d7220 */ /* 0x084fe20000400000 */
[----:B------:R-:W-:Y:S01]  /*8f20*/  F2FP.TF32.F32.PACK_B R21, R21 ;  /* 0x00000015ff15723e */ /* 0x000fe200024050ff */
[----:B------:R0:W-:Y:S01]  /*8f30*/  @P0 STG.E desc[UR36][R4.64], R3 ;  /* 0x0000000304000986 */ /* 0x0001e2000c101924 */
[C---:B------:R-:W-:Y:S01]  /*8f40*/  ISETP.GT.AND P0, PT, R0.reuse, 0x1, P2 ;  /* 0x000000010000780c */ /* 0x040fe20001704270 */
[--C-:B------:R-:W-:Y:S01]  /*8f50*/  IMAD.X R7, R9, 0x1, R5.reuse, P3 ;  /* 0x0000000109077824 */ /* 0x100fe200018e0605 */
[C---:B------:R-:W-:Y:S01]  /*8f60*/  ISETP.GT.AND P3, PT, R0.reuse, 0x9, P1 ;  /* 0x000000090000780c */ /* 0x040fe20000f64270 */
[----:B------:R-:W-:Y:S01]  /*8f70*/  @P5 STG.E desc[UR36][R4.64+0x4], R25 ;  /* 0x0000041904005986 */ /* 0x000fe2000c101924 */
[----:B------:R-:W-:Y:S01]  /*8f80*/  F2FP.TF32.F32.PACK_B R13, R13 ;  /* 0x0000000dff0d723e */ /* 0x000fe200024050ff */
[----:B------:R-:W-:Y:S01]  /*8f90*/  FMUL R53, R53, R154 ;  /* 0x0000009a35357220 */ /* 0x000fe20000400000 */
[----:B------:R-:W-:Y:S01]  /*8fa0*/  IADD3 R8, P5, R11, R4, RZ ;  /* 0x000000040b087210 */ /* 0x000fe20007fbe0ff */
[----:B------:R1:W-:Y:S01]  /*8fb0*/  @P4 STG.E desc[UR36][R6.64], R21 ;  /* 0x0000001506004986 */ /* 0x0003e2000c101924 */
[----:B------:R-:W-:Y:S01]  /*8fc0*/  ISETP.GT.AND P4, PT, R0, 0x8, P1 ;  /* 0x000000080000780c */ /* 0x000fe20000f84270 */
[-C--:B------:R-:W-:Y:S01]  /*8fd0*/  FMUL R11, R32, R154.reuse ;  /* 0x0000009a200b7220 */ /* 0x080fe20000400000 */
[----:B------:R-:W-:Y:S01]  /*8fe0*/  F2FP.TF32.F32.PACK_B R31, R31 ;  /* 0x0000001fff1f723e */ /* 0x000fe200024050ff */
[-C--:B0-----:R-:W-:Y:S01]  /*8ff0*/  FMUL R3, R30, R154.reuse ;  /* 0x0000009a1e037220 */ /* 0x081fe20000400000 */
[----:B------:R-:W-:Y:S01]  /*9000*/  IMAD.X R9, R9, 0x1, R5, P5 ;  /* 0x0000000109097824 */ /* 0x000fe200028e0605 */
[----:B------:R-:W-:Y:S01]  /*9010*/  @P0 STG.E desc[UR36][R6.64+0x4], R27 ;  /* 0x0000041b06000986 */ /* 0x000fe2000c101924 */
[C---:B------:R-:W-:Y:S01]  /*9020*/  ISETP.GT.AND P0, PT, R0.reuse, 0x8, P2 ;  /* 0x000000080000780c */ /* 0x040fe20001704270 */
[-C--:B------:R-:W-:Y:S01]  /*9030*/  FMUL R55, R55, R154.reuse ;  /* 0x0000009a37377220 */ /* 0x080fe20000400000 */
[----:B------:R-:W-:Y:S01]  /*9040*/  F2FP.TF32.F32.PACK_B R3, R3 ;  /* 0x00000003ff03723e */ /* 0x000fe200024050ff */
[----:B------:R-:W-:Y:S01]  /*9050*/  @P3 STG.E desc[UR36][R4.64+0x24], R29 ;  /* 0x0000241d04003986 */ /* 0x000fe2000c101924 */
[----:B------:R-:W-:Y:S01]  /*9060*/  ISETP.GT.AND P5, PT, R0, 0x10, P1 ;  /* 0x000000100000780c */ /* 0x000fe20000fa4270 */
[-C--:B-1----:R-:W-:Y:S01]  /*9070*/  FMUL R21, R36, R154.reuse ;  /* 0x0000009a24157220 */ /* 0x082fe20000400000 */
[C---:B------:R-:W-:Y:S01]  /*9080*/  ISETP.GT.AND P3, PT, R0.reuse, 0x11, P1 ;  /* 0x000000110000780c */ /* 0x040fe20000f64270 */
[----:B------:R0:W-:Y:S01]  /*9090*/  @P4 STG.E desc[UR36][R4.64+0x20], R13 ;  /* 0x0000200d04004986 */ /* 0x0001e2000c101924 */
[C---:B------:R-:W-:Y:S01]  /*90a0*/  ISETP.GT.AND P4, PT, R0.reuse, 0x9, P2 ;  /* 0x000000090000780c */ /* 0x040fe20001784270 */
[-C--:B------:R-:W-:Y:S01]  /*90b0*/  FMUL R57, R57, R154.reuse ;  /* 0x0000009a39397220 */ /* 0x080fe20000400000 */
[----:B------:R-:W-:Y:S01]  /*90c0*/  F2FP.TF32.F32.PACK_B R11, R11 ;  /* 0x0000000bff0b723e */ /* 0x000fe200024050ff */
[-C--:B------:R-:W-:Y:S01]  /*90d0*/  FMUL R59, R59, R154.reuse ;  /* 0x0000009a3b3b7220 */ /* 0x080fe20000400000 */
[----:B------:R-:W-:Y:S01]  /*90e0*/  F2FP.TF32.F32.PACK_B R33, R33 ;  /* 0x00000021ff21723e */ /* 0x000fe200024050ff */
[----:B------:R1:W-:Y:S01]  /*90f0*/  @P0 STG.E desc[UR36][R8.64+0x20], R3 ;  /* 0x0000200308000986 */ /* 0x0003e2000c101924 */
[----:B------:R-:W-:Y:S01]  /*9100*/  ISETP.GT.AND P0, PT, R0, 0x10, P2 ;  /* 0x000000100000780c */ /* 0x000fe20001704270 */
[-C--:B------:R-:W-:Y:S01]  /*9110*/  FMUL R61, R61, R154.reuse ;  /* 0x0000009a3d3d7220 */ /* 0x080fe20000400000 */
[----:B------:R-:W-:Y:S01]  /*9120*/  F2FP.TF32.F32.PACK_B R35, R35 ;  /* 0x00000023ff23723e */ /* 0x000fe200024050ff */
[-C--:B------:R-:W-:Y:S01]  /*9130*/  FMUL R63, R63, R154.reuse ;  /* 0x0000009a3f3f7220 */ /* 0x080fe20000400000 */
[----:B------:R-:W-:Y:S01]  /*9140*/  F2FP.TF32.F32.PACK_B R21, R21 ;  /* 0x00000015ff15723e */ /* 0x000fe200024050ff */
[-C--:B0-----:R-:W-:Y:S01]  /*9150*/  FMUL R13, R34, R154.reuse ;  /* 0x0000009a220d7220 */ /* 0x081fe20000400000 */
[----:B------:R-:W-:Y:S01]  /*9160*/  F2FP.TF32.F32.PACK_B R37, R37 ;  /* 0x00000025ff25723e */ /* 0x000fe200024050ff */
[----:B------:R-:W-:Y:S01]  /*9170*/  @P4 STG.E desc[UR36][R14.64+0x24], R31 ;  /* 0x0000241f0e004986 */ /* 0x000fe2000c101924 */
[C---:B------:R-:W-:Y:S01]  /*9180*/  ISETP.GT.AND P4, PT, R0.reuse, 0x11, P2 ;  /* 0x000000110000780c */ /* 0x040fe20001784270 */
[----:B------:R-:W-:Y:S01]  /*9190*/  FMUL R65, R65, R154 ;  /* 0x0000009a41417220 */ /* 0x000fe20000400000 */
[----:B------:R-:W-:Y:S01]  /*91a0*/  F2FP.TF32.F32.PACK_B R13, R13 ;  /* 0x0000000dff0d723e */ /* 0x000fe200024050ff */
[----:B------:R0:W-:Y:S01]  /*91b0*/  @P5 STG.E desc[UR36][R4.64+0x40], R11 ;  /* 0x0000400b04005986 */ /* 0x0001e2000c101924 */
[----:B------:R-:W-:Y:S01]  /*91c0*/  ISETP.GT.AND P5, PT, R0, 0x18, P1 ;  /* 0x000000180000780c */ /* 0x000fe20000fa4270 */
[----:B------:R-:W-:-:S02]  /*91d0*/  @P0 IMAD.MOV.U32 R6, RZ, RZ, R14 ;  /* 0x000000ffff060224 */ /* 0x000fc400078e000e */
[-C--:B-1----:R-:W-:Y:S01]  /*91e0*/  FMUL R3, R38, R154.reuse ;  /* 0x0000009a26037220 */ /* 0x082fe20000400000 */
[--C-:B------:R-:W-:Y:S01]  /*91f0*/  @P0 IMAD.MOV.U32 R7, RZ, RZ, R15.reuse ;  /* 0x000000ffff070224 */ /* 0x100fe200078e000f */
[----:B------:R-:W-:Y:S01]  /*9200*/  @P3 STG.E desc[UR36][R4.64+0x44], R33 ;  /* 0x0000442104003986 */ /* 0x000fe2000c101924 */
[----:B------:R-:W-:Y:S01]  /*9210*/  ISETP.GT.AND P3, PT, R0, 0x19, P1 ;  /* 0x000000190000780c */ /* 0x000fe20000f64270 */
[-C--:B------:R-:W-:Y:S01]  /*9220*/  FMUL R9, R40, R154.reuse ;  /* 0x0000009a28097220 */ /* 0x080fe20000400000 */
[----:B------:R-:W-:Y:S01]  /*9230*/  F2FP.TF32.F32.PACK_B R3, R3 ;  /* 0x00000003ff03723e */ /* 0x000fe200024050ff */
[----:B------:R1:W-:Y:S01]  /*9240*/  @P0 STG.E desc[UR36][R6.64+0x40], R13 ;  /* 0x0000400d06000986 */ /* 0x0003e2000c101924 */
[----:B------:R-:W-:Y:S01]  /*9250*/  ISETP.GT.AND P0, PT, R0, 0x18, P2 ;  /* 0x000000180000780c */ /* 0x000fe20001704270 */
[-C--:B------:R-:W-:Y:S01]  /*9260*/  FMUL R67, R67, R154.reuse ;  /* 0x0000009a43437220 */ /* 0x080fe20000400000 */
[----:B------:R-:W-:Y:S01]  /*9270*/  F2FP.TF32.F32.PACK_B R39, R39 ;  /* 0x00000027ff27723e */ /* 0x000fe200024050ff */
[-C--:B0-----:R-:W-:Y:S01]  /*9280*/  FMUL R11, R42, R154.reuse ;  /* 0x0000009a2a0b7220 */ /* 0x081fe20000400000 */
[----:B------:R-:W-:Y:S01]  /*9290*/  F2FP.TF32.F32.PACK_B R9, R9 ;  /* 0x00000009ff09723e */ /* 0x000fe200024050ff */
[-C--:B------:R-:W-:Y:S01]  /*92a0*/  FMUL R69, R69, R154.reuse ;  /* 0x0000009a45457220 */ /* 0x080fe20000400000 */
[----:B------:R-:W-:Y:S01]  /*92b0*/  F2FP.TF32.F32.PACK_B R41, R41 ;  /* 0x00000029ff29723e */ /* 0x000fe200024050ff */
[-C--:B------:R-:W-:Y:S01]  /*92c0*/  FMUL R71, R71, R154.reuse ;  /* 0x0000009a47477220 */ /* 0x080fe20000400000 */
[----:B------:R-:W-:Y:S01]  /*92d0*/  F2FP.TF32.F32.PACK_B R11, R11 ;  /* 0x0000000bff0b723e */ /* 0x000fe200024050ff */
[-C--:B------:R-:W-:Y:S01]  /*92e0*/  FMUL R73, R73, R154.reuse ;  /* 0x0000009a49497220 */ /* 0x080fe20000400000 */
[----:B------:R-:W-:Y:S01]  /*92f0*/  F2FP.TF32.F32.PACK_B R43, R43 ;  /* 0x0000002bff2b723e */ /* 0x000fe200024050ff */
[--C-:B-1----:R-:W-:Y:S01]  /*9300*/  @P4 IMAD.MOV.U32 R6, RZ, RZ, R14.reuse ;  /* 0x000000ffff064224 */ /* 0x102fe200078e000e */
[----:B------:R-:W-:Y:S01]  /*9310*/  F2FP.TF32.F32.PACK_B R45, R45 ;  /* 0x0000002dff2d723e */ /* 0x000fe200024050ff */
[--C-:B------:R-:W-:Y:S01]  /*9320*/  @P4 IMAD.MOV.U32 R7, RZ, RZ, R15.reuse ;  /* 0x000000ffff074224 */ /* 0x100fe200078e000f */
[----:B------:R-:W-:Y:S01]  /*9330*/  F2FP.TF32.F32.PACK_B R47, R47 ;  /* 0x0000002fff2f723e */ /* 0x000fe200024050ff */
[-C--:B------:R-:W-:Y:S01]  /*9340*/  FMUL R75, R75, R154.reuse ;  /* 0x0000009a4b4b7220 */ /* 0x080fe20000400000 */
[----:B------:R-:W-:Y:S01]  /*9350*/  F2FP.TF32.F32.PACK_B R49, R49 ;  /* 0x00000031ff31723e */ /* 0x000fe200024050ff */
[-C--:B------:R-:W-:Y:S01]  /*9360*/  FMUL R77, R77, R154.reuse ;  /* 0x0000009a4d4d7220 */ /* 0x080fe20000400000 */
[----:B------:R0:W-:Y:S01]  /*9370*/  @P4 STG.E desc[UR36][R6.64+0x44], R35 ;  /* 0x0000442306004986 */ /* 0x0001e2000c101924 */
[C---:B------:R-:W-:Y:S01]  /*9380*/  ISETP.GT.AND P4, PT, R0.reuse, 0x19, P2 ;  /* 0x000000190000780c */ /* 0x040fe20001784270 */
[-C--:B------:R-:W-:Y:S01]  /*9390*/  FMUL R79, R79, R154.reuse ;  /* 0x0000009a4f4f7220 */ /* 0x080fe20000400000 */
[----:B------:R-:W-:Y:S01]  /*93a0*/  F2FP.TF32.F32.PACK_B R51, R51 ;  /* 0x00000033ff33723e */ /* 0x000fe200024050ff */
[----:B------:R1:W-:Y:S01]  /*93b0*/  @P5 STG.E desc[UR36][R4.64+0x60], R21 ;  /* 0x0000601504005986 */ /* 0x0003e2000c101924 */
[----:B------:R-:W-:Y:S01]  /*93c0*/  ISETP.GT.AND P5, PT, R0, 0x20, P1 ;  /* 0x000000200000780c */ /* 0x000fe20000fa4270 */
[-C--:B------:R-:W-:Y:S01]  /*93d0*/  FMUL R13, R80, R154.reuse ;  /* 0x0000009a500d7220 */ /* 0x080fe20000400000 */
[----:B------:R-:W-:Y:S01]  /*93e0*/  F2FP.TF32.F32.PACK_B R53, R53 ;  /* 0x00000035ff35723e */ /* 0x000fe200024050ff */
[----:B------:R-:W-:Y:S01]  /*93f0*/  @P3 STG.E desc[UR36][R4.64+0x64], R37 ;  /* 0x0000642504003986 */ /* 0x000fe2000c101924 */
[----:B------:R-:W-:Y:S01]  /*9400*/  ISETP.GT.AND P3, PT, R0, 0x21, P1 ;  /* 0x000000210000780c */ /* 0x000fe20000f64270 */
[-C--:B------:R-:W-:Y:S01]  /*9410*/  FMUL R81, R81, R154.reuse ;  /* 0x0000009a51517220 */ /* 0x080fe20000400000 */
[----:B------:R-:W-:Y:S01]  /*9420*/  F2FP.TF32.F32.PACK_B R55, R55 ;  /* 0x00000037ff37723e */ /* 0x000fe200024050ff */
[----:B0-----:R-:W-:Y:S01]  /*9430*/  @P0 IMAD.MOV.U32 R6, RZ, RZ, R14 ;  /* 0x000000ffff060224 */ /* 0x001fe200078e000e */
[----:B------:R-:W-:Y:S01]  /*9440*/  F2FP.TF32.F32.PACK_B R57, R57 ;  /* 0x00000039ff39723e */ /* 0x000fe200024050ff */
[----:B------:R-:W-:Y:S01]  /*9450*/  @P0 IMAD.MOV.U32 R7, RZ, RZ, R15 ;  /* 0x000000ffff070224 */ /* 0x000fe200078e000f */
[----:B------:R-:W-:Y:S01]  /*9460*/  F2FP.TF32.F32.PACK_B R59, R59 ;  /* 0x0000003bff3b723e */ /* 0x000fe200024050ff */
[-C--:B------:R-:W-:Y:S01]  /*9470*/  FMUL R83, R83, R154.reuse ;  /* 0x0000009a53537220 */ /* 0x080fe20000400000 */
[----:B------:R-:W-:Y:S01]  /*9480*/  F2FP.TF32.F32.PACK_B R61, R61 ;  /* 0x0000003dff3d723e */ /* 0x000fe200024050ff */
[-C--:B-1----:R-:W-:Y:S01]  /*9490*/  FMUL R21, R84, R154.reuse ;  /* 0x0000009a54157220 */ /* 0x082fe20000400000 */
[----:B------:R0:W-:Y:S01]  /*94a0*/  @P0 STG.E desc[UR36][R6.64+0x60], R3 ;  /* 0x0000600306000986 */ /* 0x0001e2000c101924 */
[----:B------:R-:W-:Y:S01]  /*94b0*/  ISETP.GT.AND P0, PT, R0, 0x20, P2 ;  /* 0x000000200000780c */ /* 0x000fe20001704270 */
[-C--:B------:R-:W-:Y:S01]  /*94c0*/  FMUL R85, R85, R154.reuse ;  /* 0x0000009a55557220 */ /* 0x080fe20000400000 */
[----:B------:R-:W-:Y:S01]  /*94d0*/  F2FP.TF32.F32.PACK_B R63, R63 ;  /* 0x0000003fff3f723e */ /* 0x000fe200024050ff */
[----:B------:R-:W-:Y:S01]  /*94e0*/  FMUL R87, R87, R154 ;  /* 0x0000009a57577220 */ /* 0x000fe20000400000 */
[----:B------:R-:W-:-:S02]  /*94f0*/  F2FP.TF32.F32.PACK_B R65, R65 ;  /* 0x00000041ff41723e */ /* 0x000fc400024050ff */
[----:B------:R-:W-:Y:S02]  /*9500*/  F2FP.TF32.F32.PACK_B R67, R67 ;  /* 0x00000043ff43723e */ /* 0x000fe400024050ff */
[----:B------:R-:W-:Y:S02]  /*9510*/  F2FP.TF32.F32.PACK_B R69, R69 ;  /* 0x00000045ff45723e */ /* 0x000fe400024050ff */
[----:B------:R-:W-:Y:S01]  /*9520*/  F2FP.TF32.F32.PACK_B R71, R71 ;  /* 0x00000047ff47723e */ /* 0x000fe200024050ff */
[----:B0-----:R-:W-:Y:S02]  /*9530*/  @P4 IMAD.MOV.U32 R6, RZ, RZ, R14 ;  /* 0x000000ffff064224 */ /* 0x001fe400078e000e */
[----:B------:R-:W-:Y:S01]  /*9540*/  FMUL R3, R44, R154 ;  /* 0x0000009a2c037220 */ /* 0x000fe20000400000 */
[----:B------:R-:W-:Y:S01]  /*9550*/  @P4 IMAD.MOV.U32 R7, RZ, RZ, R15 ;  /* 0x000000ffff074224 */ /* 0x000fe200078e000f */
[----:B------:R-:W-:Y:S02]  /*9560*/  F2FP.TF32.F32.PACK_B R73, R73 ;  /* 0x00000049ff49723e */ /* 0x000fe400024050ff */
[----:B------:R-:W-:-:S02]  /*9570*/  F2FP.TF32.F32.PACK_B R75, R75 ;  /* 0x0000004bff4b723e */ /* 0x000fc400024050ff */
[----:B------:R0:W-:Y:S01]  /*9580*/  @P4 STG.E desc[UR36][R6.64+0x64], R39 ;  /* 0x0000642706004986 */ /* 0x0001e2000c101924 */
[C---:B------:R-:W-:Y:S02]  /*9590*/  ISETP.GT.AND P4, PT, R0.reuse, 0x21, P2 ;  /* 0x000000210000780c */ /* 0x040fe40001784270 */
[----:B------:R-:W-:Y:S01]  /*95a0*/  F2FP.TF32.F32.PACK_B R3, R3 ;  /* 0x00000003ff03723e */ /* 0x000fe200024050ff */
[----:B------:R1:W-:Y:S01]  /*95b0*/  @P5 STG.E desc[UR36][R4.64+0x80], R9 ;  /* 0x0000800904005986 */ /* 0x0003e2000c101924 */
[C---:B------:R-:W-:Y:S02]  /*95c0*/  ISETP.GT.AND P5, PT, R0.reuse, 0x28, P1 ;  /* 0x000000280000780c */ /* 0x040fe40000fa4270 */
[----:B------:R-:W-:Y:S01]  /*95d0*/  F2FP.TF32.F32.PACK_B R77, R77 ;  /* 0x0000004dff4d723e */ /* 0x000fe200024050ff */
[----:B------:R-:W-:Y:S01]  /*95e0*/  @P3 STG.E desc[UR36][R4.64+0x84], R41 ;  /* 0x0000842904003986 */ /* 0x000fe2000c101924 */
[----:B------:R-:W-:Y:S02]  /*95f0*/  ISETP.GT.AND P3, PT, R0, 0x29, P1 ;  /* 0x000000290000780c */ /* 0x000fe40000f64270 */
[----:B------:R-:W-:Y:S01]  /*9600*/  F2FP.TF32.F32.PACK_B R79, R79 ;  /* 0x0000004fff4f723e */ /* 0x000fe200024050ff */
[----:B0-----:R-:W-:Y:S01]  /*9610*/  @P0 IMAD.MOV.U32 R6, RZ, RZ, R14 ;  /* 0x000000ffff060224 */ /* 0x001fe200078e000e */
[----:B------:R-:W-:Y:S01]  /*9620*/  F2FP.TF32.F32.PACK_B R13, R13 ;  /* 0x0000000dff0d723e */ /* 0x000fe200024050ff */
[----:B------:R-:W-:Y:S01]  /*9630*/  @P0 IMAD.MOV.U32 R7, RZ, RZ, R15 ;  /* 0x000000ffff070224 */ /* 0x000fe200078e000f */
[----:B------:R-:W-:Y:S01]  /*9640*/  F2FP.TF32.F32.PACK_B R81, R81 ;  /* 0x00000051ff51723e */ /* 0x000fe200024050ff */
[----:B-1----:R-:W-:Y:S01]  /*9650*/  FMUL R9, R46, R154 ;  /* 0x0000009a2e097220 */ /* 0x002fe20000400000 */
[----:B------:R-:W-:-:S02]  /*9660*/  F2FP.TF32.F32.PACK_B R83, R83 ;  /* 0x00000053ff53723e */ /* 0x000fc400024050ff */
[----:B------:R0:W-:Y:S01]  /*9670*/  @P0 STG.E desc[UR36][R6.64+0x80], R11 ;  /* 0x0000800b06000986 */ /* 0x0001e2000c101924 */
[----:B------:R-:W-:Y:S02]  /*9680*/  ISETP.GT.AND P0, PT, R0, 0x28, P2 ;  /* 0x000000280000780c */ /* 0x000fe40001704270 */
[----:B------:R-:W-:Y:S02]  /*9690*/  F2FP.TF32.F32.PACK_B R9, R9 ;  /* 0x00000009ff09723e */ /* 0x000fe400024050ff */
[----:B------:R-:W-:Y:S02]  /*96a0*/  F2FP.TF32.F32.PACK_B R21, R21 ;  /* 0x00000015ff15723e */ /* 0x000fe400024050ff */
[----:B------:R-:W-:Y:S02]  /*96b0*/  F2FP.TF32.F32.PACK_B R85, R85 ;  /* 0x00000055ff55723e */ /* 0x000fe400024050ff */
[----:B------:R-:W-:Y:S01]  /*96c0*/  F2FP.TF32.F32.PACK_B R87, R87 ;  /* 0x00000057ff57723e */ /* 0x000fe200024050ff */
[----:B0-----:R-:W-:-:S02]  /*96d0*/  @P4 IMAD.MOV.U32 R6, RZ, RZ, R14 ;  /* 0x000000ffff064224 */ /* 0x001fc400078e000e */
[----:B------:R-:W-:Y:S01]  /*96e0*/  FMUL R11, R48, R154 ;  /* 0x0000009a300b7220 */ /* 0x000fe20000400000 */
[----:B------:R-:W-:-:S04]  /*96f0*/  @P4 IMAD.MOV.U32 R7, RZ, RZ, R15 ;  /* 0x000000ffff074224 */ /* 0x000fc800078e000f */
[----:B------:R-:W-:Y:S01]  /*9700*/  F2FP.TF32.F32.PACK_B R11, R11 ;  /* 0x0000000bff0b723e */ /* 0x000fe200024050ff */
[----:B------:R0:W-:Y:S01]  /*9710*/  @P4 STG.E desc[UR36][R6.64+0x84], R43 ;  /* 0x0000842b06004986 */ /* 0x0001e2000c101924 */
[----:B------:R-:W-:-:S03]  /*9720*/  ISETP.GT.AND P4, PT, R0, 0x29, P2 ;  /* 0x000000290000780c */ /* 0x000fc60001784270 */
[----:B------:R1:W-:Y:S01]  /*9730*/  @P5 STG.E desc[UR36][R4.64+0xa0], R3 ;  /* 0x0000a00304005986 */ /* 0x0003e2000c101924 */
[----:B------:R-:W-:-:S03]  /*9740*/  ISETP.GT.AND P5, PT, R0, 0x30, P1 ;  /* 0x000000300000780c */ /* 0x000fc60000fa4270 */
[----:B------:R-:W-:Y:S01]  /*9750*/  @P3 STG.E desc[UR36][R4.64+0xa4], R45 ;  /* 0x0000a42d04003986 */ /* 0x000fe2000c101924 */
[----:B------:R-:W-:Y:S01]  /*9760*/  ISETP.GT.AND P3, PT, R0, 0x31, P1 ;  /* 0x000000310000780c */ /* 0x000fe20000f64270 */
[----:B0-----:R-:W-:Y:S02]  /*9770*/  @P0 IMAD.MOV.U32 R6, RZ, RZ, R14 ;  /* 0x000000ffff060224 */ /* 0x001fe400078e000e */
[----:B------:R-:W-:Y:S02]  /*9780*/  @P0 IMAD.MOV.U32 R7, RZ, RZ, R15 ;  /* 0x000000ffff070224 */ /* 0x000fe400078e000f */
[----:B-1----:R-:W-:-:S03]  /*9790*/  FMUL R3, R50, R154 ;  /* 0x0000009a32037220 */ /* 0x002fc60000400000 */
[----:B------:R0:W-:Y:S01]  /*97a0*/  @P0 STG.E desc[UR36][R6.64+0xa0], R9 ;  /* 0x0000a00906000986 */ /* 0x0001e2000c101924 */
[----:B------:R-:W-:Y:S02]  /*97b0*/  ISETP.GT.AND P0, PT, R0, 0x30, P2 ;  /* 0x000000300000780c */ /* 0x000fe40001704270 */
[----:B------:R-:W-:Y:S01]  /*97c0*/  F2FP.TF32.F32.PACK_B R3, R3 ;  /* 0x00000003ff03723e */ /* 0x000fe200024050ff */
[----:B0-----:R-:W-:Y:S02]  /*97d0*/  @P4 IMAD.MOV.U32 R6, RZ, RZ, R14 ;  /* 0x000000ffff064224 */ /* 0x001fe400078e000e */
        /* <DEDUP_REMOVED lines=69> */
[----:B------:R-:W-:Y:S01]  /*9c30*/  @P3 STG.E desc[UR36][R4.64+0x144], R65 ;  /* 0x0001444104003986 */ /* 0x000fe2000c101924 */
[----:B------:R-:W-:-:S03]  /*9c40*/  ISETP.GT.AND P3, PT, R0, 0x59, P1 ;  /* 0x000000590000780c */ /* 0x000fc60000f64270 */
[----:B------:R1:W-:Y:S01]  /*9c50*/  @P5 STG.E desc[UR36][R4.64+0x140], R9 ;  /* 0x0001400904005986 */ /* 0x0003e2000c101924 */
[----:B------:R-:W-:Y:S01]  /*9c60*/  ISETP.GT.AND P5, PT, R0, 0x58, P1 ;  /* 0x000000580000780c */ /* 0x000fe20000fa4270 */
[----:B0-----:R-:W-:Y:S02]  /*9c70*/  @P0 IMAD.MOV.U32 R6, RZ, RZ, R14 ;  /* 0x000000ffff060224 */ /* 0x001fe400078e000e */
[----:B------:R-:W-:-:S05]  /*9c80*/  @P0 IMAD.MOV.U32 R7, RZ, RZ, R15 ;  /* 0x000000ffff070224 */ /* 0x000fca00078e000f */
[----:B------:R0:W-:Y:S01]  /*9c90*/  @P0 STG.E desc[UR36][R6.64+0x140], R11 ;  /* 0x0001400b06000986 */ /* 0x0001e2000c101924 */
[----:B------:R-:W-:Y:S01]  /*9ca0*/  ISETP.GT.AND P0, PT, R0, 0x58, P2 ;  /* 0x000000580000780c */ /* 0x000fe20001704270 */
[----:B-1----:R-:W-:-:S05]  /*9cb0*/  FMUL R9, R70, R154 ;  /* 0x0000009a46097220 */ /* 0x002fca0000400000 */
        /* <DEDUP_REMOVED lines=50> */
[----:B------:R-:W-:-:S05]  /*9fe0*/  @P4 IMAD.MOV.U32 R7, RZ, RZ, R15 ;  /* 0x000000ffff074224 */ /* 0x000fca00078e000f */
[----:B------:R0:W-:Y:S01]  /*9ff0*/  @P4 STG.E desc[UR36][R6.64+0x1a4], R79 ;  /* 0x0001a44f06004986 */ /* 0x0001e2000c101924 */
[----:B------:R-:W-:-:S03]  /*a000*/  ISETP.GT.AND P4, PT, R0, 0x71, P2 ;  /* 0x000000710000780c */ /* 0x000fc60001784270 */
[----:B------:R-:W-:Y:S01]  /*a010*/  @P3 STG.E desc[UR36][R4.64+0x1c0], R13 ;  /* 0x0001c00d04003986 */ /* 0x000fe2000c101924 */
[C---:B------:R-:W-:Y:S02]  /*a020*/  ISETP.GT.AND P3, PT, R0.reuse, 0x78, P1 ;  /* 0x000000780000780c */ /* 0x040fe40000f64270 */
[C---:B------:R-:W-:Y:S01]  /*a030*/  ISETP.GT.AND P1, PT, R0.reuse, 0x79, P1 ;  /* 0x000000790000780c */ /* 0x040fe20000f24270 */
[----:B------:R-:W-:Y:S01]  /*a040*/  @P5 STG.E desc[UR36][R4.64+0x1c4], R81 ;  /* 0x0001c45104005986 */ /* 0x000fe2000c101924 */
[C---:B------:R-:W-:Y:S02]  /*a050*/  ISETP.GT.AND P5, PT, R0.reuse, 0x78, P2 ;  /* 0x000000780000780c */ /* 0x040fe400017a4270 */
[----:B------:R-:W-:Y:S01]  /*a060*/  ISETP.GT.AND P2, PT, R0, 0x79, P2 ;  /* 0x000000790000780c */ /* 0x000fe20001744270 */
[----:B0-----:R-:W-:Y:S02]  /*a070*/  @P0 IMAD.MOV.U32 R6, RZ, RZ, R14 ;  /* 0x000000ffff060224 */ /* 0x001fe400078e000e */
[----:B------:R-:W-:-:S05]  /*a080*/  @P0 IMAD.MOV.U32 R7, RZ, RZ, R15 ;  /* 0x000000ffff070224 */ /* 0x000fca00078e000f */
[----:B------:R0:W-:Y:S02]  /*a090*/  @P0 STG.E desc[UR36][R6.64+0x1c0], R3 ;  /* 0x0001c00306000986 */ /* 0x0001e4000c101924 */
[----:B0-----:R-:W-:Y:S02]  /*a0a0*/  @P4 IMAD.MOV.U32 R6, RZ, RZ, R14 ;  /* 0x000000ffff064224 */ /* 0x001fe400078e000e */
[----:B------:R-:W-:-:S05]  /*a0b0*/  @P4 IMAD.MOV.U32 R7, RZ, RZ, R15 ;  /* 0x000000ffff074224 */ /* 0x000fca00078e000f */
[----:B------:R-:W-:Y:S04]  /*a0c0*/  @P4 STG.E desc[UR36][R6.64+0x1c4], R83 ;  /* 0x0001c45306004986 */ /* 0x000fe8000c101924 */
[----:B------:R-:W-:Y:S04]  /*a0d0*/  @P3 STG.E desc[UR36][R4.64+0x1e0], R21 ;  /* 0x0001e01504003986 */ /* 0x000fe8000c101924 */
[----:B------:R0:W-:Y:S02]  /*a0e0*/  @P1 STG.E desc[UR36][R4.64+0x1e4], R85 ;  /* 0x0001e45504001986 */ /* 0x0001e4000c101924 */
[----:B0-----:R-:W-:-:S02]  /*a0f0*/  @P5 IMAD.MOV.U32 R4, RZ, RZ, R14 ;  /* 0x000000ffff045224 */ /* 0x001fc400078e000e */
[----:B------:R-:W-:-:S05]  /*a100*/  @P5 IMAD.MOV.U32 R5, RZ, RZ, R15 ;  /* 0x000000ffff055224 */ /* 0x000fca00078e000f */
[----:B------:R0:W-:Y:S04]  /*a110*/  @P5 STG.E desc[UR36][R4.64+0x1e0], R9 ;  /* 0x0001e00904005986 */ /* 0x0001e8000c101924 */
[----:B------:R0:W-:Y:S02]  /*a120*/  @P2 STG.E desc[UR36][R14.64+0x1e4], R87 ;  /* 0x0001e4570e002986 */ /* 0x0001e4000c101924 */
.L_x_280:
[----:B------:R-:W-:Y:S05]  /*a130*/  BSYNC B0 ;  /* 0x0000000000007941 */ /* 0x000fea0003800000 */
.L_x_28:
[----:B------:R-:W-:Y:S01]  /*a140*/  ULDC UR4, c[0x0][0xc] ;  /* 0x0000030000047ab9 */ /* 0x000fe20000000800 */
[----:B------:R-:W-:Y:S01]  /*a150*/  ULDC UR5, c[0x0][0x10] ;  /* 0x0000040000057ab9 */ /* 0x000fe20000000800 */
[----:B---3--:R-:W3:Y:S01]  /*a160*/  LDC R3, c[0x0][0x14] ;  /* 0x00000500ff037b82 */ /* 0x008ee20000000800 */
[----:B------:R-:W-:Y:S01]  /*a170*/  UIMAD.WIDE.U32 UR4, UR4, UR5, URZ ;  /* 0x00000005040472a5 */ /* 0x000fe2000f8e003f */
[----:B------:R-:W-:Y:S01]  /*a180*/  PRMT R0, RZ, 0x7610, R0 ;  /* 0x00007610ff007816 */ /* 0x000fe20000000000 */
[----:B------:R-:W-:Y:S02]  /*a190*/  IMAD.MOV.U32 R153, RZ, RZ, -0x1 ;  /* 0xffffffffff997424 */ /* 0x000fe400078e00ff */
[----:B------:R-:W-:Y:S02]  /*a1a0*/  IMAD.MOV.U32 R23, RZ, RZ, -0x1 ;  /* 0xffffffffff177424 */ /* 0x000fe400078e00ff */
[----:B---3--:R-:W-:-:S04]  /*a1b0*/  IMAD.WIDE.U32 R16, R3, UR4, R16 ;  /* 0x0000000403107c25 */ /* 0x008fc8000f8e0010 */
[----:B------:R-:W-:Y:S01]  /*a1c0*/  IMAD R3, R3, UR5, RZ ;  /* 0x0000000503037c24 */ /* 0x000fe2000f8e02ff */
[----:B------:R-:W-:Y:S02]  /*a1d0*/  ULDC.64 UR4, c[0x0][0x650] ;  /* 0x0001940000047ab9 */ /* 0x000fe40000000a00 */
[----:B------:R-:W-:Y:S01]  /*a1e0*/  ISETP.GE.U32.AND P0, PT, R16, UR4, PT ;  /* 0x0000000410007c0c */ /* 0x000fe2000bf06070 */
[----:B------:R-:W-:-:S05]  /*a1f0*/  IMAD.IADD R17, R17, 0x1, R3 ;  /* 0x0000000111117824 */ /* 0x000fca00078e0203 */
[----:B------:R-:W-:-:S13]  /*a200*/  ISETP.GE.U32.AND.EX P0, PT, R17, UR5, PT, P0 ;  /* 0x0000000511007c0c */ /* 0x000fda000bf06100 */
[----:B------:R-:W-:Y:S05]  /*a210*/  @P0 BRA `(.L_x_281) ;  /* 0x0000000400640947 */ /* 0x000fea0003800000 */
[----:B------:R-:W3:Y:S01]  /*a220*/  S2R R12, SR_CTAID.X ;  /* 0x00000000000c7919 */ /* 0x000ee20000002500 */
[----:B0-2---:R-:W0:Y:S01]  /*a230*/  LDC.64 R10, c[0x0][0x628] ;  /* 0x00018a00ff0a7b82 */ /* 0x005e220000000a00 */
[----:B------:R-:W-:Y:S01]  /*a240*/  ULDC UR4, c[0x0][0x150] ;  /* 0x0000540000047ab9 */ /* 0x000fe20000000800 */
[----:B------:R-:W-:Y:S01]  /*a250*/  IMAD.MOV.U32 R8, RZ, RZ, R16 ;  /* 0x000000ffff087224 */ /* 0x000fe200078e0010 */
[----:B------:R-:W2:Y:S01]  /*a260*/  S2R R24, SR_CTAID.Y ;  /* 0x0000000000187919 */ /* 0x000ea20000002600 */
[----:B------:R-:W-:-:S04]  /*a270*/  IMAD.MOV.U32 R9, RZ, RZ, R17 ;  /* 0x000000ffff097224 */ /* 0x000fc800078e0011 */
[----:B------:R-:W1:Y:S08]  /*a280*/  LDC R21, c[0x0][0x144] ;  /* 0x00005100ff157b82 */ /* 0x000e700000000800 */
[----:B------:R-:W1:Y:S08]  /*a290*/  LDC R0, c[0x0][0x630] ;  /* 0x00018c00ff007b82 */ /* 0x000e700000000800 */
[----:B------:R-:W1:Y:S01]  /*a2a0*/  LDC.64 R14, c[0x0][0x620] ;  /* 0x00018800ff0e7b82 */ /* 0x000e620000000a00 */
[----:B0-----:R-:W-:-:S04]  /*a2b0*/  ISETP.NE.U32.AND P0, PT, R10, RZ, PT ;  /* 0x000000ff0a00720c */ /* 0x001fc80003f05070 */
[----:B------:R-:W-:Y:S02]  /*a2c0*/  ISETP.NE.AND.EX P0, PT, R11, RZ, PT, P0 ;  /* 0x000000ff0b00720c */ /* 0x000fe40003f05300 */
[----:B---3--:R-:W-:-:S05]  /*a2d0*/  I2FP.F32.U32 R3, R12 ;  /* 0x0000000c00037245 */ /* 0x008fca0000201000 */
[----:B------:R-:W-:-:S04]  /*a2e0*/  FMUL R3, R3, UR4 ;  /* 0x0000000403037c20 */ /* 0x000fc80008400000 */
[----:B------:R0:W3:Y:S02]  /*a2f0*/  F2I.U32.TRUNC.NTZ R20, R3 ;  /* 0x0000000300147305 */ /* 0x0000e4000020f000 */
[----:B--2---:R-:W-:Y:S05]  /*a300*/  @!P0 BRA `(.L_x_282) ;  /* 0x0000000000288947 */ /* 0x004fea0003800000 */
[----:B0-----:R-:W0:Y:S02]  /*a310*/  LDC R3, c[0x0][0x634] ;  /* 0x00018d00ff037b82 */ /* 0x001e240000000800 */
        /* <DEDUP_REMOVED lines=9> */
.L_x_282:
[----:B------:R-:W2:Y:S01]  /*a3b0*/  LDC.64 R28, c[0x0][0x640] ;  /* 0x00019000ff1c7b82 */ /* 0x000ea20000000a00 */
[-CC-:B-1----:R-:W-:Y:S01]  /*a3c0*/  SHF.R.U64 R23, R8, R0.reuse, R9.reuse ;  /* 0x0000000008177219 */ /* 0x182fe20000001209 */
[----:B---3--:R-:W-:Y:S01]  /*a3d0*/  IMAD.MOV R20, RZ, RZ, -R20 ;  /* 0x000000ffff147224 */ /* 0x008fe200078e0a14 */
[----:B------:R-:W-:Y:S01]  /*a3e0*/  SHF.R.U32.HI R0, RZ, R0, R9 ;  /* 0x00000000ff007219 */ /* 0x000fe20000011609 */
[----:B------:R-:W-:Y:S01]  /*a3f0*/  ULDC UR4, c[0x0][0x154] ;  /* 0x0000550000047ab9 */ /* 0x000fe20000000800 */
[----:B0-----:R-:W-:Y:S01]  /*a400*/  IADD3 R3, P0, RZ, -R23, RZ ;  /* 0x80000017ff037210 */ /* 0x001fe20007f1e0ff */
[----:B------:R-:W-:Y:S02]  /*a410*/  IMAD R21, R21, R20, R12 ;  /* 0x0000001415157224 */ /* 0x000fe400078e020c */
[----:B------:R-:W0:Y:S01]  /*a420*/  LDC R6, c[0x0][0x618] ;  /* 0x00018600ff067b82 */ /* 0x000e220000000800 */
[----:B------:R-:W-:Y:S02]  /*a430*/  IMAD.MOV.U32 R7, RZ, RZ, 0x1 ;  /* 0x00000001ff077424 */ /* 0x000fe400078e00ff */
[----:B------:R-:W-:-:S04]  /*a440*/  IMAD.X R5, RZ, RZ, ~R0, P0 ;  /* 0x000000ffff057224 */ /* 0x000fc800000e0e00 */
[-C--:B------:R-:W-:Y:S01]  /*a450*/  IMAD R0, R5, R14.reuse, RZ ;  /* 0x0000000e05007224 */ /* 0x080fe200078e02ff */
[----:B------:R-:W1:Y:S01]  /*a460*/  LDC R8, c[0x0][0x608] ;  /* 0x00018200ff087b82 */ /* 0x000e620000000800 */
[----:B------:R-:W-:-:S04]  /*a470*/  IMAD.WIDE.U32 R4, R3, R14, R16 ;  /* 0x0000000e03047225 */ /* 0x000fc800078e0010 */
[----:B------:R-:W-:Y:S01]  /*a480*/  IMAD R3, R3, R15, R0 ;  /* 0x0000000f03037224 */ /* 0x000fe200078e0200 */
[----:B------:R-:W-:Y:S02]  /*a490*/  I2FP.F32.U32 R0, R24 ;  /* 0x0000001800007245 */ /* 0x000fe40000201000 */
[----:B------:R-:W3:Y:S01]  /*a4a0*/  LDC R26, c[0x0][0x658] ;  /* 0x00019600ff1a7b82 */ /* 0x000ee20000000800 */
[----:B------:R-:W-:Y:S01]  /*a4b0*/  IMAD.IADD R3, R5, 0x1, R3 ;  /* 0x0000000105037824 */ /* 0x000fe200078e0203 */
[----:B--2---:R-:W-:Y:S01]  /*a4c0*/  ISETP.NE.U32.AND P0, PT, R28, RZ, PT ;  /* 0x000000ff1c00720c */ /* 0x004fe20003f05070 */
[----:B------:R-:W-:Y:S01]  /*a4d0*/  FMUL R0, R0, UR4 ;  /* 0x0000000400007c20 */ /* 0x000fe20008400000 */
[----:B------:R-:W-:Y:S02]  /*a4e0*/  IMAD.MOV.U32 R5, RZ, RZ, -0x1 ;  /* 0xffffffffff057424 */ /* 0x000fe400078e00ff */
[----:B------:R-:W-:Y:S01]  /*a4f0*/  ISETP.NE.AND.EX P0, PT, R29, RZ, PT, P0 ;  /* 0x000000ff1d00720c */ /* 0x000fe20003f05300 */
[----:B------:R2:W2:Y:S01]  /*a500*/  F2I.U32.TRUNC.NTZ R13, R0 ;  /* 0x00000000000d7305 */ /* 0x0004a2000020f000 */
[----:B------:R-:W2:Y:S01]  /*a510*/  LDC R15, c[0x0][0x148] ;  /* 0x00005200ff0f7b82 */ /* 0x000ea20000000800 */
[----:B0-----:R-:W-:-:S02]  /*a520*/  SHF.R.U64 R12, R4, R6, R3 ;  /* 0x00000006040c7219 */ /* 0x001fc40000001203 */
[----:B------:R-:W-:-:S05]  /*a530*/  SHF.R.U32.HI R3, RZ, R6, R3 ;  /* 0x00000006ff037219 */ /* 0x000fca0000011603 */
[----:B------:R-:W0:Y:S01]  /*a540*/  LDC R20, c[0x0][0x600] ;  /* 0x00018000ff147b82 */ /* 0x000e220000000800 */
[-CC-:B-1----:R-:W-:Y:S02]  /*a550*/  SHF.R.U64 R10, R12, R8.reuse, R3.reuse ;  /* 0x000000080c0a7219 */ /* 0x182fe40000001203 */
[----:B------:R-:W-:-:S05]  /*a560*/  SHF.R.U32.HI R3, RZ, R8, R3 ;  /* 0x00000008ff037219 */ /* 0x000fca0000011603 */
[----:B------:R-:W1:Y:S01]  /*a570*/  LDC R27, c[0x0][0x648] ;  /* 0x00019200ff1b7b82 */ /* 0x000e620000000800 */
[-C--:B---3--:R-:W-:Y:S02]  /*a580*/  SHF.L.U32 R4, R5, R26.reuse, RZ ;  /* 0x0000001a05047219 */ /* 0x088fe400000006ff */
[--C-:B------:R-:W-:Y:S02]  /*a590*/  SHF.R.U64 R14, R10, R26, R3.reuse ;  /* 0x0000001a0a0e7219 */ /* 0x100fe40000001203 */
[----:B------:R-:W-:Y:S02]  /*a5a0*/  LOP3.LUT R25, RZ, R4, RZ, 0x33, !PT ;  /* 0x00000004ff197212 */ /* 0x000fe400078e33ff */
[-C--:B------:R-:W-:Y:S01]  /*a5b0*/  SHF.R.U32.HI R5, RZ, R26.reuse, R3 ;  /* 0x0000001aff057219 */ /* 0x080fe20000011603 */
[----:B------:R-:W3:Y:S01]  /*a5c0*/  LDC R30, c[0x0][0x638] ;  /* 0x00018e00ff1e7b82 */ /* 0x000ee20000000800 */
[----:B------:R-:W-:Y:S01]  /*a5d0*/  SHF.L.U32 R152, R7, R26, RZ ;  /* 0x0000001a07987219 */ /* 0x000fe200000006ff */
[----:B------:R-:W-:-:S06]  /*a5e0*/  IMAD.MOV.U32 R4, RZ, RZ, R14 ;  /* 0x000000ffff047224 */ /* 0x000fcc00078e000e */
[----:B------:R-:W0:Y:S01]  /*a5f0*/  LDC R31, c[0x0][0x610] ;  /* 0x00018400ff1f7b82 */ /* 0x000e220000000800 */
[----:B------:R-:W-:Y:S05]  /*a600*/  @!P0 BRA `(.L_x_283) ;  /* 0x0000000000288947 */ /* 0x000fea0003800000 */
[----:B------:R-:W4:Y:S02]  /*a610*/  LDC R3, c[0x0][0x64c] ;  /* 0x00019300ff037b82 */ /* 0x000f240000000800 */
[----:B----4-:R-:W-:-:S05]  /*a620*/  IADD3 R3, P0, R14, R3, RZ ;  /* 0x000000030e037210 */ /* 0x010fca0007f1e0ff */
        /* <DEDUP_REMOVED lines=8> */
.L_x_283:
[----:B------:R-:W-:Y:S01]  /*a6b0*/  ISETP.NE.AND P0, PT, R2, 0x1, PT ;  /* 0x000000010200780c */ /* 0x000fe20003f05270 */
[----:B0-----:R-:W-:Y:S01]  /*a6c0*/  VIADD R7, R20, 0xffffffff ;  /* 0xffffffff14077836 */ /* 0x001fe20000000000 */
[----:B-12---:R-:W-:Y:S01]  /*a6d0*/  SHF.R.U64 R0, R4, R27, R5 ;  /* 0x0000001b04007219 */ /* 0x006fe20000001205 */
[----:B------:R-:W-:Y:S01]  /*a6e0*/  IMAD.MOV R13, RZ, RZ, -R13 ;  /* 0x000000ffff0d7224 */ /* 0x000fe200078e0a0d */
[----:B------:R-:W-:Y:S01]  /*a6f0*/  LOP3.LUT R5, R10, R25, RZ, 0xc0, !PT ;  /* 0x000000190a057212 */ /* 0x000fe200078ec0ff */
[----:B------:R-:W-:Y:S02]  /*a700*/  IMAD.MOV.U32 R4, RZ, RZ, 0x1 ;  /* 0x00000001ff047424 */ /* 0x000fe400078e00ff */
[----:B------:R-:W-:Y:S02]  /*a710*/  IMAD.MOV R3, RZ, RZ, -R0 ;  /* 0x000000ffff037224 */ /* 0x000fe400078e0a00 */
[----:B------:R-:W-:Y:S01]  /*a720*/  IMAD R152, R152, R0, R5 ;  /* 0x0000000098987224 */ /* 0x000fe200078e0205 */
[----:B------:R-:W-:Y:S01]  /*a730*/  LOP3.LUT R5, R12, R7, RZ, 0xc0, !PT ;  /* 0x000000070c057212 */ /* 0x000fe200078ec0ff */
[----:B---3--:R-:W-:-:S02]  /*a740*/  IMAD R0, R3, R30, R14 ;  /* 0x0000001e03007224 */ /* 0x008fc400078e020e */
[----:B------:R-:W-:Y:S02]  /*a750*/  @P0 IMAD R21, R15, R13, R24 ;  /* 0x0000000d0f150224 */ /* 0x000fe400078e0218 */
[----:B------:R-:W-:Y:S01]  /*a760*/  IMAD R3, R0, R20, R5 ;  /* 0x0000001400037224 */ /* 0x000fe200078e0205 */
[----:B------:R-:W-:Y:S01]  /*a770*/  PRMT R0, R4, 0x7610, R0 ;  /* 0x0000761004007816 */ /* 0x000fe20000000000 */
[----:B------:R-:W-:-:S05]  /*a780*/  IMAD R152, R152, R31, R21 ;  /* 0x0000001f98987224 */ /* 0x000fca00078e0215 */
[----:B------:R-:W-:Y:S02]  /*a790*/  SEL R153, R3, R152, !P0 ;  /* 0x0000009803997207 */ /* 0x000fe40004000000 */
[----:B------:R-:W-:-:S07]  /*a7a0*/  SEL R152, R152, R3, !P0 ;  /* 0x0000000398987207 */ /* 0x000fce0004000000 */
.L_x_281:
[----:B------:R-:W-:-:S13]  /*a7b0*/  LOP3.LUT P0, RZ, R0, 0xff, RZ, 0xc0, !PT ;  /* 0x000000ff00ff7812 */ /* 0x000fda000780c0ff */
[----:B------:R-:W-:Y:S05]  /*a7c0*/  @P0 BRA `(.L_x_284) ;  /* 0xffffff6400e00947 */ /* 0x000fea000383ffff */
[----:B------:R-:W-:Y:S05]  /*a7d0*/  EXIT ;  /* 0x000000000000794d */ /* 0x000fea0003800000 */
.L_x_3:
[----:B0-----:R-:W-:Y:S01]  /*a7e0*/  ULDC.64 UR4, c[0x0][0x650] ;  /* 0x0001940000047ab9 */ /* 0x001fe20000000a00 */
        /* <DEDUP_REMOVED lines=25> */
.L_x_286:
[--C-:B------:R-:W-:Y:S01]  /*a980*/  SHF.R.U64 R12, R10, R14, R11.reuse ;  /* 0x0000000e0a0c7219 */ /* 0x100fe2000000120b */
[----:B------:R-:W0:Y:S01]  /*a990*/  LDC R22, c[0x0][0x618] ;  /* 0x00018600ff167b82 */ /* 0x000e220000000800 */
[----:B------:R-:W-:Y:S01]  /*a9a0*/  I2FP.F32.U32 R6, R4 ;  /* 0x0000000400067245 */ /* 0x000fe20000201000 */
[----:B------:R-:W-:Y:S01]  /*a9b0*/  ULDC UR4, c[0x0][0x150] ;  /* 0x0000540000047ab9 */ /* 0x000fe20000000800 */
[----:B------:R-:W-:Y:S02]  /*a9c0*/  SHF.R.U32.HI R5, RZ, R14, R11 ;  /* 0x0000000eff057219 */ /* 0x000fe4000001160b */
[----:B------:R-:W-:Y:S01]  /*a9d0*/  IADD3 R9, P0, RZ, -R12, RZ ;  /* 0x8000000cff097210 */ /* 0x000fe20007f1e0ff */
[----:B------:R-:W-:Y:S01]  /*a9e0*/  FMUL R11, R6, UR4 ;  /* 0x00000004060b7c20 */ /* 0x000fe20008400000 */
[----:B------:R-:W-:Y:S01]  /*a9f0*/  ULDC UR4, c[0x0][0x154] ;  /* 0x0000550000047ab9 */ /* 0x000fe20000000800 */
[----:B------:R-:W1:Y:S02]  /*aa00*/  LDC.64 R24, c[0x0][0x640] ;  /* 0x00019000ff187b82 */ /* 0x000e640000000a00 */
[----:B------:R-:W-:-:S02]  /*aa10*/  IMAD.X R5, RZ, RZ, ~R5, P0 ;  /* 0x000000ffff057224 */ /* 0x000fc400000e0e05 */
[----:B------:R-:W2:Y:S01]  /*aa20*/  F2I.U32.TRUNC.NTZ R11, R11 ;  /* 0x0000000b000b7305 */ /* 0x000ea2000020f000 */
[----:B------:R-:W-:-:S03]  /*aa30*/  IMAD.WIDE.U32 R6, R9, R20, R16 ;  /* 0x0000001409067225 */ /* 0x000fc600078e0010 */
[----:B------:R-:W3:Y:S01]  /*aa40*/  LDC R13, c[0x0][0x144] ;  /* 0x00005100ff0d7b82 */ /* 0x000ee20000000800 */
[----:B------:R-:W-:-:S04]  /*aa50*/  IMAD R8, R5, R20, RZ ;  /* 0x0000001405087224 */ /* 0x000fc800078e02ff */
[----:B------:R-:W-:Y:S02]  /*aa60*/  IMAD R5, R9, R21, R8 ;  /* 0x0000001509057224 */ /* 0x000fe400078e0208 */
[----:B------:R-:W-:Y:S01]  /*aa70*/  IMAD.MOV.U32 R8, RZ, RZ, -0x1 ;  /* 0xffffffffff087424 */ /* 0x000fe200078e00ff */
[----:B------:R-:W4:Y:S01]  /*aa80*/  LDC R14, c[0x0][0x608] ;  /* 0x00018200ff0e7b82 */ /* 0x000f220000000800 */
[----:B------:R-:W-:Y:S01]  /*aa90*/  IMAD.IADD R5, R7, 0x1, R5 ;  /* 0x0000000107057824 */ /* 0x000fe200078e0205 */
[----:B------:R-:W-:-:S04]  /*aaa0*/  I2FP.F32.U32 R7, R3 ;  /* 0x0000000300077245 */ /* 0x000fc80000201000 */
[-C--:B0-----:R-:W-:Y:S01]  /*aab0*/  SHF.R.U64 R10, R6, R22.reuse, R5 ;  /* 0x00000016060a7219 */ /* 0x081fe20000001205 */
[----:B--2---:R-:W-:Y:S01]  /*aac0*/  IMAD.MOV R6, RZ, RZ, -R11 ;  /* 0x000000ffff067224 */ /* 0x004fe200078e0a0b */
[----:B------:R-:W0:Y:S01]  /*aad0*/  LDC R9, c[0x0][0x658] ;  /* 0x00019600ff097b82 */ /* 0x000e220000000800 */
[----:B-1----:R-:W-:Y:S01]  /*aae0*/  ISETP.NE.U32.AND P0, PT, R24, RZ, PT ;  /* 0x000000ff1800720c */ /* 0x002fe20003f05070 */
[----:B------:R-:W-:Y:S01]  /*aaf0*/  FMUL R7, R7, UR4 ;  /* 0x0000000407077c20 */ /* 0x000fe20008400000 */
[----:B------:R-:W-:Y:S02]  /*ab00*/  SHF.R.U32.HI R5, RZ, R22, R5 ;  /* 0x00000016ff057219 */ /* 0x000fe40000011605 */
[----:B------:R-:W-:-:S03]  /*ab10*/  ISETP.NE.AND.EX P0, PT, R25, RZ, PT, P0 ;  /* 0x000000ff1900720c */ /* 0x000fc60003f05300 */
[----:B------:R-:W1:Y:S01]  /*ab20*/  LDC R20, c[0x0][0x148] ;  /* 0x00005200ff147b82 */ /* 0x000e620000000800 */
[----:B---3--:R-:W-:Y:S02]  /*ab30*/  IMAD R23, R13, R6, R4 ;  /* 0x000000060d177224 */ /* 0x008fe400078e0204 */
[----:B------:R-:W-:-:S05]  /*ab40*/  IMAD.MOV.U32 R6, RZ, RZ, 0x1 ;  /* 0x00000001ff067424 */ /* 0x000fca00078e00ff */
[----:B------:R-:W2:Y:S01]  /*ab50*/  LDC R21, c[0x0][0x600] ;  /* 0x00018000ff157b82 */ /* 0x000ea20000000800 */
[-CC-:B----4-:R-:W-:Y:S02]  /*ab60*/  SHF.R.U64 R13, R10, R14.reuse, R5.reuse ;  /* 0x0000000e0a0d7219 */ /* 0x190fe40000001205 */
[----:B------:R-:W-:Y:S02]  /*ab70*/  SHF.R.U32.HI R4, RZ, R14, R5 ;  /* 0x0000000eff047219 */ /* 0x000fe40000011605 */
[----:B------:R3:W4:Y:S03]  /*ab80*/  F2I.U32.TRUNC.NTZ R14, R7 ;  /* 0x00000007000e7305 */ /* 0x000726000020f000 */
[----:B------:R-:W1:Y:S01]  /*ab90*/  LDC R26, c[0x0][0x648] ;  /* 0x00019200ff1a7b82 */ /* 0x000e620000000800 */
[-C--:B0-----:R-:W-:Y:S02]  /*aba0*/  SHF.R.U64 R15, R13, R9.reuse, R4 ;  /* 0x000000090d0f7219 */ /* 0x081fe40000001204 */
[----:B------:R-:W-:-:S02]  /*abb0*/  SHF.L.U32 R8, R8, R9, RZ ;  /* 0x0000000908087219 */ /* 0x000fc400000006ff */
[-C--:B------:R-:W-:Y:S01]  /*abc0*/  SHF.R.U32.HI R5, RZ, R9.reuse, R4 ;  /* 0x00000009ff057219 */ /* 0x080fe20000011604 */
[----:B------:R-:W-:Y:S01]  /*abd0*/  IMAD.MOV.U32 R4, RZ, RZ, R15 ;  /* 0x000000ffff047224 */ /* 0x000fe200078e000f */
[----:B------:R-:W-:Y:S01]  /*abe0*/  SHF.L.U32 R22, R6, R9, RZ ;  /* 0x0000000906167219 */ /* 0x000fe200000006ff */
[----:B------:R-:W0:Y:S01]  /*abf0*/  LDC R27, c[0x0][0x638] ;  /* 0x00018e00ff1b7b82 */ /* 0x000e220000000800 */
[----:B------:R-:W-:-:S07]  /*ac00*/  LOP3.LUT R28, RZ, R8, RZ, 0x33, !PT ;  /* 0x00000008ff1c7212 */ /* 0x000fce00078e33ff */
        /* <DEDUP_REMOVED lines=12> */
.L_x_287:
[----:B------:R-:W-:Y:S01]  /*acd0*/  ISETP.NE.AND P0, PT, R2, 0x1, PT ;  /* 0x000000010200780c */ /* 0x000fe20003f05270 */
[----:B--2---:R-:W-:Y:S01]  /*ace0*/  VIADD R7, R21, 0xffffffff ;  /* 0xffffffff15077836 */ /* 0x004fe20000000000 */
[----:B-1----:R-:W-:Y:S01]  /*acf0*/  SHF.R.U64 R5, R4, R26, R5 ;  /* 0x0000001a04057219 */ /* 0x002fe20000001205 */
[----:B------:R-:W-:Y:S01]  /*ad00*/  IMAD.MOV R14, RZ, RZ, -R14 ;  /* 0x000000ffff0e7224 */ /* 0x000fe200078e0a0e */
[----:B------:R-:W-:Y:S01]  /*ad10*/  LOP3.LUT R4, R13, R28, RZ, 0xc0, !PT ;  /* 0x0000001c0d047212 */ /* 0x000fe200078ec0ff */
[----:B------:R-:W-:Y:S01]  /*ad20*/  IMAD.MOV.U32 R8, RZ, RZ, R12 ;  /* 0x000000ffff087224 */ /* 0x000fe200078e000c */
[----:B------:R-:W-:Y:S01]  /*ad30*/  LOP3.LUT R10, R10, R7, RZ, 0xc0, !PT ;  /* 0x000000070a0a7212 */ /* 0x000fe200078ec0ff */
[----:B------:R-:W-:Y:S02]  /*ad40*/  IMAD.MOV R6, RZ, RZ, -R5 ;  /* 0x000000ffff067224 */ /* 0x000fe400078e0a05 */
[----:B------:R-:W-:-:S04]  /*ad50*/  IMAD R4, R22, R5, R4 ;  /* 0x0000000516047224 */ /* 0x000fc800078e0204 */
[----:B------:R-:W-:Y:S02]  /*ad60*/  @P0 IMAD R23, R20, R14, R3 ;  /* 0x0000000e14170224 */ /* 0x000fe400078e0203 */
[----:B0-----:R-:W-:Y:S02]  /*ad70*/  IMAD R3, R6, R27, R15 ;  /* 0x0000001b06037224 */ /* 0x001fe400078e020f */
[----:B------:R-:W-:Y:S02]  /*ad80*/  IMAD R7, R4, R29, R23 ;  /* 0x0000001d04077224 */ /* 0x000fe400078e0217 */
[----:B------:R-:W-:Y:S02]  /*ad90*/  IMAD R4, R3, R21, R10 ;  /* 0x0000001503047224 */ /* 0x000fe400078e020a */
[----:B------:R-:W-:-:S03]  /*ada0*/  IMAD.MOV.U32 R6, RZ, RZ, 0x1 ;  /* 0x00000001ff067424 */ /* 0x000fc600078e00ff */
[----:B------:R-:W-:Y:S02]  /*adb0*/  SEL R9, R4, R7, !P0 ;  /* 0x0000000704097207 */ /* 0x000fe40004000000 */
[----:B------:R-:W-:-:S07]  /*adc0*/  SEL R7, R7, R4, !P0 ;  /* 0x0000000407077207 */ /* 0x000fce0004000000 */
.L_x_285:
[----:B------:R-:W-:-:S08]  /*add0*/  NOP ;  /* 0x0000000000007918 */ /* 0x000fd00000000000 */
[----:B------:R-:W0:-:S00]  /*ade0*/  USETMAXREG.DEALLOC.CTAPOOL 0x28 ;  /* 0x00000028000079c8 */ /* 0x000e0000080e0500 */
[----:B0-----:R-:W-:-:S13]  /*adf0*/  ISETP.NE.AND P0, PT, R0, RZ, PT ;  /* 0x000000ff0000720c */ /* 0x001fda0003f05270 */
[----:B------:R-:W-:Y:S05]  /*ae00*/  @P0 EXIT ;  /* 0x000000000000094d */ /* 0x000fea0003800000 */
[----:B------:R-:W-:Y:S01]  /*ae10*/  LOP3.LUT P0, RZ, R6, 0xff, RZ, 0xc0, !PT ;  /* 0x000000ff06ff7812 */ /* 0x000fe2000780c0ff */
[----:B------:R-:W-:Y:S02]  /*ae20*/  IMAD.MOV.U32 R0, RZ, RZ, 0x1 ;  /* 0x00000001ff007424 */ /* 0x000fe400078e00ff */
[----:B------:R-:W-:-:S10]  /*ae30*/  IMAD.MOV.U32 R12, RZ, RZ, RZ ;  /* 0x000000ffff0c7224 */ /* 0x000fd400078e00ff */
[----:B------:R-:W-:Y:S05]  /*ae40*/  @!P0 BRA `(.L_x_288) ;  /* 0x0000000c00308947 */ /* 0x000fea0003800000 */
[----:B------:R-:W0:Y:S01]  /*ae50*/  LDC R0, c[0x0][0x28c] ;  /* 0x0000a300ff007b82 */ /* 0x000e220000000800 */
[----:B------:R-:W-:Y:S01]  /*ae60*/  ULDC UR5, c[0x0][0x600] ;  /* 0x0001800000057ab9 */ /* 0x000fe20000000800 */
[----:B------:R-:W-:Y:S01]  /*ae70*/  ULDC UR4, c[0x0][0xc] ;  /* 0x0000030000047ab9 */ /* 0x000fe20000000800 */
[----:B------:R-:W-:Y:S01]  /*ae80*/  UIADD3 UR16, UR5, -0x1, URZ ;  /* 0xffffffff05107890 */ /* 0x000fe2000fffe03f */
[C---:B------:R-:W-:Y:S01]  /*ae90*/  LOP3.LUT P2, RZ, R18.reuse, 0x7f, RZ, 0xc0, !PT ;  /* 0x0000007f12ff7812 */ /* 0x040fe2000784c0ff */
[----:B------:R-:W-:Y:S01]  /*aea0*/  ULDC UR6, c[0x0][0x658] ;  /* 0x0001960000067ab9 */ /* 0x000fe20000000800 */
[----:B------:R-:W-:Y:S01]  /*aeb0*/  ULDC UR5, c[0x0][0x10] ;  /* 0x0000040000057ab9 */ /* 0x000fe20000000800 */
[----:B------:R-:W-:Y:S01]  /*aec0*/  UMOV UR7, 0xffffffff ;  /* 0xffffffff00077882 */ /* 0x000fe20000000000 */
[----:B------:R-:W-:Y:S01]  /*aed0*/  UMOV UR8, 0x1 ;  /* 0x0000000100087882 */ /* 0x000fe20000000000 */
[----:B------:R-:W-:Y:S01]  /*aee0*/  UIMAD.WIDE.U32 UR4, UR4, UR5, URZ ;  /* 0x00000005040472a5 */ /* 0x000fe2000f8e003f */
[----:B------:R-:W-:Y:S01]  /*aef0*/  LOP3.LUT P0, RZ, R18, 0x1f, RZ, 0xc0, !PT ;  /* 0x0000001f12ff7812 */ /* 0x000fe2000780c0ff */
[----:B------:R-:W-:Y:S01]  /*af00*/  USHF.L.U32 UR7, UR7, UR6, URZ ;  /* 0x0000000607077299 */ /* 0x000fe2000800063f */
[----:B------:R-:W-:Y:S01]  /*af10*/  BSSY B0, `(.L_x_288) ;  /* 0x00000bf000007945 */ /* 0x000fe20003800000 */
[----:B------:R-:W-:Y:S01]  /*af20*/  USHF.L.U32 UR18, UR8, UR6, URZ ;  /* 0x0000000608127299 */ /* 0x000fe2000800063f */
[----:B------:R-:W-:Y:S01]  /*af30*/  IMAD.MOV.U32 R13, RZ, RZ, 0x1 ;  /* 0x00000001ff0d7424 */ /* 0x000fe200078e00ff */
[----:B------:R-:W-:Y:S01]  /*af40*/  LOP3.LUT R11, R19, 0x2, RZ, 0xfc, !PT ;  /* 0x00000002130b7812 */ /* 0x000fe200078efcff */
[----:B------:R-:W-:Y:S01]  /*af50*/  ULDC UR6, c[0x0][0x14] ;  /* 0x0000050000067ab9 */ /* 0x000fe20000000800 */
[----:B------:R-:W-:Y:S01]  /*af60*/  PLOP3.LUT P0, PT, P0, P2, PT, 0x8a, 0x0 ;  /* 0x000000000000781c */ /* 0x000fe20000705172 */
[----:B------:R-:W-:Y:S01]  /*af70*/  UIMAD.WIDE.U32 UR20, UR4, UR6, URZ ;  /* 0x00000006041472a5 */ /* 0x000fe2000f8e003f */
[----:B------:R-:W-:Y:S01]  /*af80*/  IMAD.MOV.U32 R12, RZ, RZ, RZ ;  /* 0x000000ffff0c7224 */ /* 0x000fe200078e00ff */
[----:B------:R-:W-:-:S02]  /*af90*/  UIMAD UR13, UR5, UR6, URZ ;  /* 0x00000006050d72a4 */ /* 0x000fc4000f8e023f */
[----:B------:R-:W-:Y:S01]  /*afa0*/  ULOP3.LUT UR17, URZ, UR7, URZ, 0x33, !UPT ;  /* 0x000000073f117292 */ /* 0x000fe2000f8e333f */
[----:B0-----:R-:W-:Y:S01]  /*afb0*/  VIADD R0, R0, 0x1f ;  /* 0x0000001f00007836 */ /* 0x001fe20000000000 */
[----:B------:R-:W-:Y:S01]  /*afc0*/  UIADD3 UR13, UR21, UR13, URZ ;  /* 0x0000000d150d7290 */ /* 0x000fe2000fffe03f */
[----:B------:R-:W-:-:S03]  /*afd0*/  ULDC.64 UR22, c[0x0][0x198] ;  /* 0x0000660000167ab9 */ /* 0x000fc60000000a00 */
[----:B------:R-:W-:-:S04]  /*afe0*/  SHF.R.S32.HI R3, RZ, 0x1f, R0 ;  /* 0x0000001fff037819 */ /* 0x000fc80000011400 */
[----:B------:R-:W-:Y:S01]  /*aff0*/  LEA.HI R3, R3, R0, RZ, 0x5 ;  /* 0x0000000003037211 */ /* 0x000fe200078f28ff */
[----:B------:R-:W-:-:S03]  /*b000*/  IMAD.MOV.U32 R0, RZ, RZ, 0x1 ;  /* 0x00000001ff007424 */ /* 0x000fc600078e00ff */
[----:B------:R-:W-:-:S05]  /*b010*/  SHF.R.S32.HI R3, RZ, 0x5, R3 ;  /* 0x00000005ff037819 */ /* 0x000fca0000011403 */
[----:B------:R-:W-:-:S07]  /*b020*/  VIADD R10, R3, 0x1 ;  /* 0x00000001030a7836 */ /* 0x000fce0000000000 */
.L_x_300:
[----:B------:R-:W-:-:S03]  /*b030*/  UMOV UR4, 0xffffffff ;  /* 0xffffffff00047882 */ /* 0x000fc60000000000 */
[----:B------:R-:W-:Y:S05]  /*b040*/  BRA.DIV UR4, `(.L_x_289) ;  /* 0x0000000e04c07947 */ /* 0x000fea000b800000 */
[----:B------:R-:W-:-:S13]  /*b050*/  ELECT P6, URZ, PT ;  /* 0x00000000003f782f */ /* 0x000fda00038c0000 */
.L_x_312:
[----:B------:R-:W0:Y:S01]  /*b060*/  LDC R4, c[0x0][0x28c] ;  /* 0x0000a300ff047b82 */ /* 0x000e220000000800 */
[----:B------:R-:W-:Y:S01]  /*b070*/  BSSY B1, `(.L_x_290) ;  /* 0x0000037000017945 */ /* 0x000fe20003800000 */
[----:B0-----:R-:W-:-:S13]  /*b080*/  ISETP.LT.OR P6, PT, R4, 0x1, !P6 ;  /* 0x000000010400780c */ /* 0x001fda00077c1670 */
[----:B------:R-:W-:Y:S05]  /*b090*/  @P6 BRA `(.L_x_291) ;  /* 0x0000000000d06947 */ /* 0x000fea0003800000 */
[----:B------:R-:W-:Y:S02]  /*b0a0*/  IMAD.SHL.U32 R15, R9, 0x80, RZ ;  /* 0x00000080090f7824 */ /* 0x000fe400078e00ff */
[----:B------:R-:W-:Y:S02]  /*b0b0*/  IMAD.SHL.U32 R18, R7, 0x100, RZ ;  /* 0x0000010007127824 */ /* 0x000fe400078e00ff */
[----:B------:R-:W-:Y:S02]  /*b0c0*/  IMAD.MOV.U32 R20, RZ, RZ, RZ ;  /* 0x000000ffff147224 */ /* 0x000fe400078e00ff */
[----:B------:R-:W-:Y:S02]  /*b0d0*/  IMAD.MOV.U32 R4, RZ, RZ, R10 ;  /* 0x000000ffff047224 */ /* 0x000fe400078e000a */
[----:B------:R-:W-:Y:S02]  /*b0e0*/  IMAD.MOV.U32 R5, RZ, RZ, R0 ;  /* 0x000000ffff057224 */ /* 0x000fe400078e0000 */
[----:B------:R-:W-:-:S07]  /*b0f0*/  IMAD.MOV.U32 R6, RZ, RZ, R12 ;  /* 0x000000ffff067224 */ /* 0x000fce00078e000c */
.L_x_295:
[----:B------:R-:W0:Y:S01]  /*b100*/  S2R R14, SR_CgaCtaId ;  /* 0x00000000000e7919 */ /* 0x000e220000008800 */
[----:B------:R-:W-:Y:S01]  /*b110*/  MOV R7, 0x400 ;  /* 0x0000040000077802 */ /* 0x000fe20000000f00 */
[----:B------:R-:W1:Y:S03]  /*b120*/  @!P2 LDC R9, c[0x0][0x500] ;  /* 0x00014000ff09ab82 */ /* 0x000e660000000800 */
[----:B0-----:R-:W-:Y:S02]  /*b130*/  LEA R21, R14, R7, 0x18 ;  /* 0x000000070e157211 */ /* 0x001fe400078ec0ff */
[----:B------:R-:W-:-:S03]  /*b140*/  SHF.L.U32 R7, R5, 0x1f, RZ ;  /* 0x0000001f05077819 */ /* 0x000fc600000006ff */
[----:B------:R-:W-:-:S04]  /*b150*/  IMAD R14, R6, 0x8, R21 ;  /* 0x00000008060e7824 */ /* 0x000fc800078e0215 */
[----:B------:R-:W0:Y:S02]  /*b160*/  SYNCS.PHASECHK.TRANS64.TRYWAIT P1, [R14+URZ+0x28], R7 ;  /* 0x000028070e0075a7 */ /* 0x000e24000802017f */
[----:B01----:R-:W-:Y:S05]  /*b170*/  @!P1 BRA `(.L_x_292) ;  /* 0x0000000c00949947 */ /* 0x003fea0003800000 */
.L_x_313:
[----:B0-----:R-:W-:Y:S01]  /*b180*/  PRMT R7, R11, 0x9910, RZ ;  /* 0x000099100b077816 */ /* 0x001fe200000000ff */
[----:B------:R0:W-:Y:S03]  /*b190*/  @!P2 SYNCS.ARRIVE.TRANS64 RZ, [R14+URZ], R9 ;  /* 0x000000090effa9a7 */ /* 0x0001e6000800003f */
[----:B------:R-:W-:-:S13]  /*b1a0*/  ISETP.NE.AND P1, PT, R7, 0x2, PT ;  /* 0x000000020700780c */ /* 0x000fda0003f25270 */
[----:B0-----:R-:W-:Y:S05]  /*b1b0*/  @P1 BRA `(.L_x_293) ;  /* 0x0000000000041947 */ /* 0x001fea0003800000 */
[----:B------:R-:W-:Y:S01]  /*b1c0*/  BPT.TRAP 0x1 ;  /* 0x000000040000795c */ /* 0x000fe20000300000 */
.L_x_293:
[----:B------:R-:W-:Y:S05]  /*b1d0*/  @P0 BRA `(.L_x_294) ;  /* 0x0000000000040947 */ /* 0x000fea0003800000 */
[----:B------:R-:W-:Y:S01]  /*b1e0*/  BPT.TRAP 0x1 ;  /* 0x000000040000795c */ /* 0x000fe20000300000 */
.L_x_294:
[--C-:B------:R-:W-:Y:S01]  /*b1f0*/  IMAD R7, R6, 0x8000, R21.reuse ;  /* 0x0000800006077824 */ /* 0x100fe200078e0215 */
[----:B------:R-:W-:Y:S01]  /*b200*/  R2UR UR9, R14 ;  /* 0x000000000e0972ca */ /* 0x000fe200000e0000 */
[----:B------:R-:W-:Y:S01]  /*b210*/  IMAD R21, R6, 0x4000, R21 ;  /* 0x0000400006157824 */ /* 0x000fe200078e0215 */
[----:B------:R-:W-:Y:S01]  /*b220*/  UIADD3 UR4, UP0, UR22, 0xf0, URZ ;  /* 0x000000f016047890 */ /* 0x000fe2000ff1e03f */
[----:B------:R-:W-:Y:S01]  /*b230*/  VIADD R4, R4, 0xffffffff ;  /* 0xffffffff04047836 */ /* 0x000fe20000000000 */
[----:B------:R-:W-:Y:S01]  /*b240*/  R2UR UR5, R7 ;  /* 0x00000000070572ca */ /* 0x000fe200000e0000 */
[----:B------:R-:W-:Y:S01]  /*b250*/  UIADD3 UR24, UP1, UR22, 0x1f0, URZ ;  /* 0x000001f016187890 */ /* 0x000fe2000ff3e03f */
[----:B------:R-:W-:Y:S01]  /*b260*/  R2UR UR8, R21 ;  /* 0x00000000150872ca */ /* 0x000fe200000e0000 */
[----:B------:R-:W-:Y:S01]  /*b270*/  VIADD R6, R6, 0x1 ;  /* 0x0000000106067836 */ /* 0x000fe20000000000 */
[----:B------:R-:W-:Y:S01]  /*b280*/  R2UR UR11, R18 ;  /* 0x00000000120b72ca */ /* 0x000fe200000e0000 */
[----:B------:R-:W-:Y:S01]  /*b290*/  UIADD3.X UR25, URZ, UR23, URZ, UP1, !UPT ;  /* 0x000000173f197290 */ /* 0x000fe20008ffe43f */
[----:B------:R-:W-:Y:S01]  /*b2a0*/  R2UR UR10, R20 ;  /* 0x00000000140a72ca */ /* 0x000fe200000e0000 */
[----:B------:R-:W-:Y:S01]  /*b2b0*/  UMOV UR6, 0x0 ;  /* 0x0000000000067882 */ /* 0x000fe20000000000 */
[----:B------:R-:W-:Y:S01]  /*b2c0*/  R2UR UR12, R8 ;  /* 0x00000000080c72ca */ /* 0x000fe200000e0000 */
[----:B------:R-:W-:Y:S01]  /*b2d0*/  UMOV UR7, 0x10000000 ;  /* 0x1000000000077882 */ /* 0x000fe20000000000 */
[----:B------:R-:W-:Y:S01]  /*b2e0*/  R2UR UR19, R15 ;  /* 0x000000000f1372ca */ /* 0x000fe200000e0000 */
[----:B------:R-:W-:Y:S01]  /*b2f0*/  VIADD R20, R20, 0x20 ;  /* 0x0000002014147836 */ /* 0x000fe20000000000 */
[----:B------:R-:W-:Y:S01]  /*b300*/  ISETP.GT.AND P3, PT, R4, 0x1, PT ;  /* 0x000000010400780c */ /* 0x000fe20003f64270 */
[----:B------:R-:W-:Y:S01]  /*b310*/  UIADD3 UR14, UR5, 0x100, URZ ;  /* 0x00000100050e7890 */ /* 0x000fe2000fffe03f */
[----:B------:R-:W-:Y:S01]  /*b320*/  ISETP.NE.AND P1, PT, R6, 0x5, PT ;  /* 0x000000050600780c */ /* 0x000fe20003f25270 */
[----:B------:R-:W-:-:S02]  /*b330*/  UIADD3.X UR5, URZ, UR23, URZ, UP0, !UPT ;  /* 0x000000173f057290 */ /* 0x000fc400087fe43f */
[----:B------:R-:W-:Y:S01]  /*b340*/  UIADD3 UR15, UR8, 0x28100, URZ ;  /* 0x00028100080f7890 */ /* 0x000fe2000fffe03f */
[----:B------:R-:W-:Y:S02]  /*b350*/  SEL R14, RZ, 0x1, P1 ;  /* 0x00000001ff0e7807 */ /* 0x000fe40000800000 */
[----:B------:R-:W-:Y:S01]  /*b360*/  UMOV UR8, UR14 ;  /* 0x0000000e00087c82 */ /* 0x000fe20008000000 */
[----:B------:R-:W-:Y:S02]  /*b370*/  SEL R6, R6, RZ, P1 ;  /* 0x000000ff06067207 */ /* 0x000fe40000800000 */
[----:B------:R-:W-:Y:S01]  /*b380*/  LOP3.LUT R5, R5, R14, RZ, 0x3c, !PT ;  /* 0x0000000e05057212 */ /* 0x000fe200078e3cff */
[----:B------:R0:W-:Y:S02]  /*b390*/  UTMALDG.3D [UR8], [UR4], desc[UR6] ;  /* 0x00000608040075b4 */ /* 0x0001e40008011000 */
[----:B0-----:R-:W-:Y:S01]  /*b3a0*/  UMOV UR8, UR15 ;  /* 0x0000000f00087c82 */ /* 0x001fe20008000000 */
[----:B------:R-:W-:-:S02]  /*b3b0*/  UMOV UR11, UR19 ;  /* 0x00000013000b7c82 */ /* 0x000fc40008000000 */
[----:B------:R0:W-:Y:S02]  /*b3c0*/  UTMALDG.3D [UR8], [UR24], desc[UR6] ;  /* 0x00000608180075b4 */ /* 0x0001e40008011000 */
[----:B0-----:R-:W-:Y:S05]  /*b3d0*/  @P3 BRA `(.L_x_295) ;  /* 0xfffffffc00483947 */ /* 0x001fea000383ffff */
.L_x_291:
[----:B------:R-:W-:Y:S05]  /*b3e0*/  BSYNC B1 ;  /* 0x0000000000017941 */ /* 0x000fea0003800000 */
.L_x_290:
[----:B------:R-:W-:Y:S01]  /*b3f0*/  LOP3.LUT P3, RZ, R13, 0xff, RZ, 0xc0, !PT ;  /* 0x000000ff0dff7812 */ /* 0x000fe2000786c0ff */
[----:B------:R-:W-:Y:S01]  /*b400*/  IMAD.IADD R12, R3, 0x1, R12 ;  /* 0x00000001030c7824 */ /* 0x000fe200078e020c */
[----:B------:R-:W-:Y:S01]  /*b410*/  IADD3 R16, P4, R16, UR20, RZ ;  /* 0x0000001410107c10 */ /* 0x000fe2000ff9e0ff */
[----:B------:R-:W-:Y:S01]  /*b420*/  ULDC.64 UR4, c[0x0][0x650] ;  /* 0x0001940000047ab9 */ /* 0x000fe20000000a00 */
[----:B------:R-:W-:Y:S01]  /*b430*/  BSSY B1, `(.L_x_296) ;  /* 0x000006a000017945 */ /* 0x000fe20003800000 */
[----:B------:R-:W-:Y:S01]  /*b440*/  IMAD.MOV.U32 R9, RZ, RZ, -0x1 ;  /* 0xffffffffff097424 */ /* 0x000fe200078e00ff */
[----:B------:R-:W-:Y:S01]  /*b450*/  ISETP.GT.U32.AND P1, PT, R12, 0x4, PT ;  /* 0x000000040c00780c */ /* 0x000fe20003f24070 */
[----:B------:R-:W-:Y:S01]  /*b460*/  IMAD.MOV.U32 R8, RZ, RZ, -0x1 ;  /* 0xffffffffff087424 */ /* 0x000fe200078e00ff */
[----:B------:R-:W-:Y:S02]  /*b470*/  IADD3.X R17, R17, UR13, RZ, P4, !PT ;  /* 0x0000000d11117c10 */ /* 0x000fe4000a7fe4ff */
[----:B------:R-:W-:-:S02]  /*b480*/  ISETP.LT.U32.AND P1, PT, R3, 0x5, P1 ;  /* 0x000000050300780c */ /* 0x000fc40000f21070 */
[----:B------:R-:W-:Y:S01]  /*b490*/  PRMT R13, RZ, 0x7610, R13 ;  /* 0x00007610ff0d7816 */ /* 0x000fe2000000000d */
[----:B------:R-:W0:Y:S01]  /*b4a0*/  @P3 S2R R5, SR_CgaCtaId ;  /* 0x0000000000053919 */ /* 0x000e220000008800 */
[----:B------:R-:W-:-:S04]  /*b4b0*/  @P3 MOV R4, 0x400 ;  /* 0x0000040000043802 */ /* 0x000fc80000000f00 */
[----:B0-----:R-:W-:Y:S01]  /*b4c0*/  @P3 LEA R6, R5, R4, 0x18 ;  /* 0x0000000405063211 */ /* 0x001fe200078ec0ff */
[----:B------:R-:W-:-:S03]  /*b4d0*/  IMAD.WIDE.U32 R4, R12, -0x33333333, RZ ;  /* 0xcccccccd0c047825 */ /* 0x000fc600078e00ff */
[----:B------:R0:W-:Y:S01]  /*b4e0*/  @P3 SYNCS.ARRIVE.TRANS64.A1T0 RZ, [R6+URZ+0x68], RZ ;  /* 0x000068ff06ff39a7 */ /* 0x0001e2000810003f */
[----:B------:R-:W-:Y:S02]  /*b4f0*/  ISETP.GE.U32.AND P3, PT, R3, 0x5, PT ;  /* 0x000000050300780c */ /* 0x000fe40003f66070 */
[----:B------:R-:W-:Y:S02]  /*b500*/  SHF.R.U32.HI R7, RZ, 0x2, R5 ;  /* 0x00000002ff077819 */ /* 0x000fe40000011605 */
[----:B------:R-:W-:Y:S02]  /*b510*/  SEL R5, RZ, 0x1, !P1 ;  /* 0x00000001ff057807 */ /* 0x000fe40004800000 */
[----:B------:R-:W-:Y:S01]  /*b520*/  ISETP.GE.U32.AND P1, PT, R16, UR4, PT ;  /* 0x0000000410007c0c */ /* 0x000fe2000bf26070 */
[----:B------:R-:W-:Y:S01]  /*b530*/  IMAD R12, R7, -0x5, R12 ;  /* 0xfffffffb070c7824 */ /* 0x000fe200078e020c */
[----:B------:R-:W-:Y:S02]  /*b540*/  LOP3.LUT R0, R0, R5, RZ, 0x3c, !PT ;  /* 0x0000000500007212 */ /* 0x000fe400078e3cff */
[----:B------:R-:W-:-:S02]  /*b550*/  ISETP.GE.U32.AND.EX P1, PT, R17, UR5, PT, P1 ;  /* 0x0000000511007c0c */ /* 0x000fc4000bf26110 */
[----:B------:R-:W-:Y:S02]  /*b560*/  PRMT R4, RZ, 0x7610, R4 ;  /* 0x00007610ff047816 */ /* 0x000fe40000000004 */
[----:B------:R-:W-:Y:S01]  /*b570*/  @P3 LOP3.LUT R0, R0, 0x1, R7, 0x78, !PT ;  /* 0x0000000100003812 */ /* 0x000fe200078e7807 */
[----:B------:R-:W-:-:S08]  /*b580*/  IMAD.MOV.U32 R7, RZ, RZ, -0x1 ;  /* 0xffffffffff077424 */ /* 0x000fd000078e00ff */
[----:B0-----:R-:W-:Y:S05]  /*b590*/  @P1 BRA `(.L_x_297) ;  /* 0x00000004004c1947 */ /* 0x001fea0003800000 */
[----:B------:R-:W-:Y:S01]  /*b5a0*/  ULDC.64 UR4, c[0x0][0x628] ;  /* 0x00018a0000047ab9 */ /* 0x000fe20000000a00 */
[----:B------:R-:W0:Y:S01]  /*b5b0*/  S2R R15, SR_CTAID.X ;  /* 0x00000000000f7919 */ /* 0x000e220000002500 */
[----:B------:R-:W-:Y:S01]  /*b5c0*/  ISETP.NE.U32.AND P1, PT, RZ, UR4, PT ;  /* 0x00000004ff007c0c */ /* 0x000fe2000bf25070 */
[----:B------:R-:W-:Y:S01]  /*b5d0*/  ULDC UR7, c[0x0][0x630] ;  /* 0x00018c0000077ab9 */ /* 0x000fe20000000800 */
[----:B------:R-:W-:Y:S01]  /*b5e0*/  IMAD.MOV.U32 R4, RZ, RZ, R16 ;  /* 0x000000ffff047224 */ /* 0x000fe200078e0010 */
[----:B------:R-:W1:Y:S01]  /*b5f0*/  S2R R14, SR_CTAID.Y ;  /* 0x00000000000e7919 */ /* 0x000e620000002600 */
[----:B------:R-:W-:Y:S01]  /*b600*/  ISETP.NE.AND.EX P1, PT, RZ, UR5, PT, P1 ;  /* 0x00000005ff007c0c */ /* 0x000fe2000bf25310 */
[----:B------:R-:W-:-:S12]  /*b610*/  IMAD.MOV.U32 R5, RZ, RZ, R17 ;  /* 0x000000ffff057224 */ /* 0x000fd800078e0011 */
[----:B------:R-:W-:Y:S05]  /*b620*/  @!P1 BRA `(.L_x_298) ;  /* 0x0000000000289947 */ /* 0x000fea0003800000 */
[----:B------:R-:W-:Y:S02]  /*b630*/  ULDC UR6, c[0x0][0x634] ;  /* 0x00018d0000067ab9 */ /* 0x000fe40000000800 */
[----:B------:R-:W-:-:S05]  /*b640*/  IADD3 R9, P1, R16, UR6, RZ ;  /* 0x0000000610097c10 */ /* 0x000fca000ff3e0ff */
[----:B------:R-:W-:-:S04]  /*b650*/  IMAD.X R21, RZ, RZ, R17, P1 ;  /* 0x000000ffff157224 */ /* 0x000fc800008e0611 */
[----:B------:R-:W-:-:S04]  /*b660*/  IMAD.WIDE.U32 R6, R21, UR4, RZ ;  /* 0x0000000415067c25 */ /* 0x000fc8000f8e00ff */
[----:B------:R-:W-:-:S04]  /*b670*/  IMAD.WIDE.U32 R6, P1, R9, UR5, R6 ;  /* 0x0000000509067c25 */ /* 0x000fc8000f820006 */
[----:B------:R-:W-:-:S04]  /*b680*/  IMAD.WIDE.U32 R8, R9, UR4, RZ ;  /* 0x0000000409087c25 */ /* 0x000fc8000f8e00ff */
[----:B------:R-:W-:Y:S01]  /*b690*/  IMAD.X R5, RZ, RZ, RZ, P1 ;  /* 0x000000ffff057224 */ /* 0x000fe200008e06ff */
[----:B------:R-:W-:Y:S01]  /*b6a0*/  IADD3 RZ, P1, R9, R6, RZ ;  /* 0x0000000609ff7210 */ /* 0x000fe20007f3e0ff */
[----:B------:R-:W-:-:S04]  /*b6b0*/  IMAD.MOV.U32 R4, RZ, RZ, R7 ;  /* 0x000000ffff047224 */ /* 0x000fc800078e0007 */
[----:B------:R-:W-:-:S08]  /*b6c0*/  IMAD.WIDE.U32.X R4, R21, UR5, R4, P1 ;  /* 0x0000000515047c25 */ /* 0x000fd000088e0404 */
.L_x_298:
[--C-:B------:R-:W-:Y:S01]  /*b6d0*/  SHF.R.U64 R8, R4, UR7, R5.reuse ;  /* 0x0000000704087c19 */ /* 0x100fe20008001205 */
[----:B------:R-:W-:Y:S01]  /*b6e0*/  ULDC.64 UR4, c[0x0][0x620] ;  /* 0x0001880000047ab9 */ /* 0x000fe20000000a00 */
[----:B------:R-:W-:Y:S01]  /*b6f0*/  SHF.R.U32.HI R4, RZ, UR7, R5 ;  /* 0x00000007ff047c19 */ /* 0x000fe20008011605 */
[----:B------:R-:W2:Y:S01]  /*b700*/  LDC R24, c[0x0][0x144] ;  /* 0x00005100ff187b82 */ /* 0x000ea20000000800 */
[----:B------:R-:W-:Y:S01]  /*b710*/  IADD3 R7, P1, RZ, -R8, RZ ;  /* 0x80000008ff077210 */ /* 0x000fe20007f3e0ff */
[----:B------:R-:W-:Y:S01]  /*b720*/  ULDC.64 UR8, c[0x0][0x640] ;  /* 0x0001900000087ab9 */ /* 0x000fe20000000a00 */
[----:B0-----:R-:W-:Y:S01]  /*b730*/  I2FP.F32.U32 R9, R15 ;  /* 0x0000000f00097245 */ /* 0x001fe20000201000 */
[----:B------:R-:W-:Y:S02]  /*b740*/  ULDC UR6, c[0x0][0x608] ;  /* 0x0001820000067ab9 */ /* 0x000fe40000000800 */
[----:B------:R-:W-:Y:S01]  /*b750*/  IMAD.X R4, RZ, RZ, ~R4, P1 ;  /* 0x000000ffff047224 */ /* 0x000fe200008e0e04 */
[----:B------:R-:W-:Y:S01]  /*b760*/  ISETP.NE.U32.AND P1, PT, RZ, UR8, PT ;  /* 0x00000008ff007c0c */ /* 0x000fe2000bf25070 */
[----:B------:R-:W0:Y:S02]  /*b770*/  LDC R21, c[0x0][0x148] ;  /* 0x00005200ff157b82 */ /* 0x000e240000000800 */
[----:B------:R-:W-:Y:S01]  /*b780*/  IMAD R6, R4, UR4, RZ ;  /* 0x0000000404067c24 */ /* 0x000fe2000f8e02ff */
[----:B------:R-:W-:Y:S01]  /*b790*/  ISETP.NE.AND.EX P1, PT, RZ, UR9, PT, P1 ;  /* 0x00000009ff007c0c */ /* 0x000fe2000bf25310 */
[----:B------:R-:W-:Y:S01]  /*b7a0*/  IMAD.WIDE.U32 R4, R7, UR4, R16 ;  /* 0x0000000407047c25 */ /* 0x000fe2000f8e0010 */
[----:B------:R-:W-:-:S03]  /*b7b0*/  ULDC UR4, c[0x0][0x150] ;  /* 0x0000540000047ab9 */ /* 0x000fc60000000800 */
[----:B------:R-:W-:Y:S02]  /*b7c0*/  IMAD R7, R7, UR5, R6 ;  /* 0x0000000507077c24 */ /* 0x000fe4000f8e0206 */
[----:B------:R-:W-:Y:S01]  /*b7d0*/  FMUL R6, R9, UR4 ;  /* 0x0000000409067c20 */ /* 0x000fe20008400000 */
[----:B------:R-:W-:Y:S01]  /*b7e0*/  ULDC UR4, c[0x0][0x618] ;  /* 0x0001860000047ab9 */ /* 0x000fe20000000800 */
[----:B------:R-:W-:Y:S01]  /*b7f0*/  ULDC UR5, c[0x0][0x154] ;  /* 0x0000550000057ab9 */ /* 0x000fe20000000800 */
[----:B------:R-:W-:-:S03]  /*b800*/  IMAD.IADD R5, R5, 0x1, R7 ;  /* 0x0000000105057824 */ /* 0x000fc600078e0207 */
[----:B------:R-:W3:Y:S02]  /*b810*/  F2I.U32.TRUNC.NTZ R6, R6 ;  /* 0x0000000600067305 */ /* 0x000ee4000020f000 */
[----:B------:R-:W-:Y:S02]  /*b820*/  SHF.R.U64 R9, R4, UR4, R5 ;  /* 0x0000000404097c19 */ /* 0x000fe40008001205 */
[----:B-1----:R-:W-:-:S05]  /*b830*/  I2FP.F32.U32 R4, R14 ;  /* 0x0000000e00047245 */ /* 0x002fca0000201000 */
[----:B------:R-:W-:Y:S01]  /*b840*/  FMUL R22, R4, UR5 ;  /* 0x0000000504167c20 */ /* 0x000fe20008400000 */
[----:B------:R-:W-:Y:S01]  /*b850*/  SHF.R.U32.HI R4, RZ, UR4, R5 ;  /* 0x00000004ff047c19 */ /* 0x000fe20008011605 */
[----:B------:R-:W-:-:S03]  /*b860*/  ULDC UR4, c[0x0][0x658] ;  /* 0x0001960000047ab9 */ /* 0x000fc60000000800 */
[--C-:B------:R-:W-:Y:S01]  /*b870*/  SHF.R.U64 R20, R9, UR6, R4.reuse ;  /* 0x0000000609147c19 */ /* 0x100fe20008001204 */
[----:B------:R-:W1:Y:S01]  /*b880*/  F2I.U32.TRUNC.NTZ R22, R22 ;  /* 0x0000001600167305 */ /* 0x000e62000020f000 */
[----:B------:R-:W-:Y:S01]  /*b890*/  SHF.R.U32.HI R5, RZ, UR6, R4 ;  /* 0x00000006ff057c19 */ /* 0x000fe20008011604 */
[----:B---3--:R-:W-:-:S03]  /*b8a0*/  IMAD.MOV R6, RZ, RZ, -R6 ;  /* 0x000000ffff067224 */ /* 0x008fc600078e0a06 */
[----:B------:R-:W-:Y:S01]  /*b8b0*/  SHF.R.U64 R18, R20, UR4, R5 ;  /* 0x0000000414127c19 */ /* 0x000fe20008001205 */
[----:B--2---:R-:W-:Y:S01]  /*b8c0*/  IMAD R15, R24, R6, R15 ;  /* 0x00000006180f7224 */ /* 0x004fe200078e020f */
[----:B------:R-:W-:-:S03]  /*b8d0*/  SHF.R.U32.HI R23, RZ, UR4, R5 ;  /* 0x00000004ff177c19 */ /* 0x000fc60008011605 */
[----:B------:R-:W-:Y:S02]  /*b8e0*/  IMAD.MOV.U32 R4, RZ, RZ, R18 ;  /* 0x000000ffff047224 */ /* 0x000fe400078e0012 */
[----:B------:R-:W-:Y:S01]  /*b8f0*/  IMAD.MOV.U32 R5, RZ, RZ, R23 ;  /* 0x000000ffff057224 */ /* 0x000fe200078e0017 */
[----:B-1----:R-:W-:Y:S06]  /*b900*/  @!P1 BRA `(.L_x_299) ;  /* 0x0000000000289947 */ /* 0x002fec0003800000 */
[----:B------:R-:W-:Y:S02]  /*b910*/  ULDC UR4, c[0x0][0x64c] ;  /* 0x0001930000047ab9 */ /* 0x000fe40000000800 */
[----:B------:R-:W-:-:S05]  /*b920*/  IADD3 R5, P1, R18, UR4, RZ ;  /* 0x0000000412057c10 */ /* 0x000fca000ff3e0ff */
[----:B------:R-:W-:-:S04]  /*b930*/  IMAD.X R23, RZ, RZ, R23, P1 ;  /* 0x000000ffff177224 */ /* 0x000fc800008e0617 */
[----:B------:R-:W-:-:S04]  /*b940*/  IMAD.WIDE.U32 R6, R23, UR8, RZ ;  /* 0x0000000817067c25 */ /* 0x000fc8000f8e00ff */
[----:B------:R-:W-:-:S04]  /*b950*/  IMAD.WIDE.U32 R6, P1, R5, UR9, R6 ;  /* 0x0000000905067c25 */ /* 0x000fc8000f820006 */
[----:B------:R-:W-:-:S04]  /*b960*/  IMAD.WIDE.U32 R4, R5, UR8, RZ ;  /* 0x0000000805047c25 */ /* 0x000fc8000f8e00ff */
[----:B------:R-:W-:Y:S01]  /*b970*/  IMAD.MOV.U32 R4, RZ, RZ, R7 ;  /* 0x000000ffff047224 */ /* 0x000fe200078e0007 */
[----:B------:R-:W-:Y:S01]  /*b980*/  IADD3 RZ, P3, R5, R6, RZ ;  /* 0x0000000605ff7210 */ /* 0x000fe20007f7e0ff */
[----:B------:R-:W-:-:S04]  /*b990*/  IMAD.X R5, RZ, RZ, RZ, P1 ;  /* 0x000000ffff057224 */ /* 0x000fc800008e06ff */
[----:B------:R-:W-:-:S08]  /*b9a0*/  IMAD.WIDE.U32.X R4, R23, UR9, R4, P3 ;  /* 0x0000000917047c25 */ /* 0x000fd000098e0404 */
.L_x_299:
[----:B------:R-:W-:Y:S01]  /*b9b0*/  ISETP.NE.AND P1, PT, R2, 0x1, PT ;  /* 0x000000010200780c */ /* 0x000fe20003f25270 */
[----:B------:R-:W-:Y:S01]  /*b9c0*/  ULDC UR4, c[0x0][0x648] ;  /* 0x0001920000047ab9 */ /* 0x000fe20000000800 */
[----:B------:R-:W-:Y:S01]  /*b9d0*/  LOP3.LUT R20, R20, UR17, RZ, 0xc0, !PT ;  /* 0x0000001114147c12 */ /* 0x000fe2000f8ec0ff */
[----:B------:R-:W-:Y:S01]  /*b9e0*/  IMAD.MOV R22, RZ, RZ, -R22 ;  /* 0x000000ffff167224 */ /* 0x000fe200078e0a16 */
[----:B------:R-:W-:Y:S01]  /*b9f0*/  SHF.R.U64 R5, R4, UR4, R5 ;  /* 0x0000000404057c19 */ /* 0x000fe20008001205 */
[----:B------:R-:W-:Y:S01]  /*ba00*/  ULDC UR4, c[0x0][0x638] ;  /* 0x00018e0000047ab9 */ /* 0x000fe20000000800 */
[----:B------:R-:W-:Y:S01]  /*ba10*/  LOP3.LUT R9, R9, UR16, RZ, 0xc0, !PT ;  /* 0x0000001009097c12 */ /* 0x000fe2000f8ec0ff */
[----:B------:R-:W-:Y:S01]  /*ba20*/  ULDC UR5, c[0x0][0x610] ;  /* 0x0001840000057ab9 */ /* 0x000fe20000000800 */
[----:B------:R-:W-:Y:S02]  /*ba30*/  IMAD.MOV.U32 R4, RZ, RZ, 0x1 ;  /* 0x00000001ff047424 */ /* 0x000fe400078e00ff */
[----:B------:R-:W-:-:S02]  /*ba40*/  IMAD.MOV R7, RZ, RZ, -R5 ;  /* 0x000000ffff077224 */ /* 0x000fc400078e0a05 */
[----:B------:R-:W-:Y:S02]  /*ba50*/  IMAD R20, R5, UR18, R20 ;  /* 0x0000001205147c24 */ /* 0x000fe4000f8e0214 */
[----:B0-----:R-:W-:Y:S02]  /*ba60*/  @P1 IMAD R15, R21, R22, R14 ;  /* 0x00000016150f1224 */ /* 0x001fe400078e020e */
[----:B------:R-:W-:Y:S01]  /*ba70*/  IMAD R18, R7, UR4, R18 ;  /* 0x0000000407127c24 */ /* 0x000fe2000f8e0212 */
[----:B------:R-:W-:Y:S01]  /*ba80*/  ULDC UR4, c[0x0][0x600] ;  /* 0x0001800000047ab9 */ /* 0x000fe20000000800 */
[----:B------:R-:W-:Y:S02]  /*ba90*/  IMAD R15, R20, UR5, R15 ;  /* 0x00000005140f7c24 */ /* 0x000fe4000f8e020f */
[----:B------:R-:W-:-:S05]  /*baa0*/  IMAD R18, R18, UR4, R9 ;  /* 0x0000000412127c24 */ /* 0x000fca000f8e0209 */
[----:B------:R-:W-:Y:S02]  /*bab0*/  SEL R9, R18, R15, !P1 ;  /* 0x0000000f12097207 */ /* 0x000fe40004800000 */
[----:B------:R-:W-:-:S07]  /*bac0*/  SEL R7, R15, R18, !P1 ;  /* 0x000000120f077207 */ /* 0x000fce0004800000 */
.L_x_297:
[----:B------:R-:W-:Y:S05]  /*bad0*/  BSYNC B1 ;  /* 0x0000000000017941 */ /* 0x000fea0003800000 */
.L_x_296:
[----:B------:R-:W-:-:S13]  /*bae0*/  LOP3.LUT P1, RZ, R4, 0xff, RZ, 0xc0, !PT ;  /* 0x000000ff04ff7812 */ /* 0x000fda000782c0ff */
[----:B------:R-:W-:Y:S05]  /*baf0*/  @P1 BRA `(.L_x_300) ;  /* 0xfffffff4004c1947 */ /* 0x000fea000383ffff */
[----:B------:R-:W-:Y:S05]  /*bb00*/  BSYNC B0 ;  /* 0x0000000000007941 */ /* 0x000fea0003800000 */
.L_x_288:
[----:B------:R-:W-:-:S03]  /*bb10*/  UMOV UR4, 0xffffffff ;  /* 0xffffffff00047882 */ /* 0x000fc60000000000 */
[----:B------:R-:W-:Y:S05]  /*bb20*/  BRA.DIV UR4, `(.L_x_301) ;  /* 0x00000006043c7947 */ /* 0x000fea000b800000 */
[----:B------:R-:W-:-:S13]  /*bb30*/  ELECT P6, URZ, PT ;  /* 0x00000000003f782f */ /* 0x000fda00038c0000 */
.L_x_316:
[----:B------:R-:W-:Y:S04]  /*bb40*/  BSSY B0, `(.L_x_302) ;  /* 0x0000034000007945 */ /* 0x000fe80003800000 */
[----:B------:R-:W-:Y:S05]  /*bb50*/  @!P6 BRA `(.L_x_303) ;  /* 0x0000000000c8e947 */ /* 0x000fea0003800000 */
[----:B------:R-:W-:-:S04]  /*bb60*/  LOP3.LUT R19, R19, 0x2, RZ, 0xfc, !PT ;  /* 0x0000000213137812 */ /* 0x000fc800078efcff */
[----:B------:R-:W-:-:S13]  /*bb70*/  ISETP.NE.AND P0, PT, R19, 0x3, PT ;  /* 0x000000031300780c */ /* 0x000fda0003f05270 */
[----:B------:R-:W-:Y:S05]  /*bb80*/  @!P0 BRA `(.L_x_304) ;  /* 0x0000000000048947 */ /* 0x000fea0003800000 */
[----:B------:R-:W-:Y:S01]  /*bb90*/  BPT.TRAP 0x1 ;  /* 0x000000040000795c */ /* 0x000fe20000300000 */
.L_x_304:
[----:B------:R-:W0:Y:S01]  /*bba0*/  S2R R3, SR_CgaCtaId ;  /* 0x0000000000037919 */ /* 0x000e220000008800 */
[----:B------:R-:W-:-:S04]  /*bbb0*/  MOV R2, 0x400 ;  /* 0x0000040000027802 */ /* 0x000fc80000000f00 */
[----:B0-----:R-:W-:Y:S02]  /*bbc0*/  LEA R3, R3, R2, 0x18 ;  /* 0x0000000203037211 */ /* 0x001fe400078ec0ff */
[----:B------:R-:W-:-:S03]  /*bbd0*/  SHF.L.U32 R2, R0, 0x1f, RZ ;  /* 0x0000001f00027819 */ /* 0x000fc600000006ff */
[----:B------:R-:W-:-:S04]  /*bbe0*/  VIADD R3, R3, 0x28 ;  /* 0x0000002803037836 */ /* 0x000fc80000000000 */
[C---:B------:R-:W-:Y:S02]  /*bbf0*/  IMAD R7, R12.reuse, 0x8, R3 ;  /* 0x000000080c077824 */ /* 0x040fe400078e0203 */
[----:B------:R-:W-:Y:S02]  /*bc00*/  VIADD R12, R12, 0x1 ;  /* 0x000000010c0c7836 */ /* 0x000fe40000000000 */
[----:B------:R-:W0:Y:S03]  /*bc10*/  SYNCS.PHASECHK.TRANS64.TRYWAIT P0, [R7+URZ], R2 ;  /* 0x00000002070075a7 */ /* 0x000e26000800017f */
[----:B------:R-:W-:-:S04]  /*bc20*/  ISETP.NE.AND P1, PT, R12, 0x5, PT ;  /* 0x000000050c00780c */ /* 0x000fc80003f25270 */
[----:B------:R-:W-:Y:S02]  /*bc30*/  SEL R5, RZ, 0x1, P1 ;  /* 0x00000001ff057807 */ /* 0x000fe40000800000 */
[----:B------:R-:W-:Y:S02]  /*bc40*/  SEL R12, R12, RZ, P1 ;  /* 0x000000ff0c0c7207 */ /* 0x000fe40000800000 */
[----:B------:R-:W-:-:S03]  /*bc50*/  LOP3.LUT R5, R0, R5, RZ, 0x3c, !PT ;  /* 0x0000000500057212 */ /* 0x000fc600078e3cff */
[----:B------:R-:W-:Y:S01]  /*bc60*/  IMAD R9, R12, 0x8, R3 ;  /* 0x000000080c097824 */ /* 0x000fe200078e0203 */
[----:B------:R-:W-:Y:S01]  /*bc70*/  SHF.L.U32 R4, R5, 0x1f, RZ ;  /* 0x0000001f05047819 */ /* 0x000fe200000006ff */
[----:B0-----:R-:W-:Y:S06]  /*bc80*/  @!P0 BRA `(.L_x_305) ;  /* 0x0000000400048947 */ /* 0x001fec0003800000 */
.L_x_317:
[----:B------:R-:W1:Y:S01]  /*bc90*/  SYNCS.PHASECHK.TRANS64.TRYWAIT P0, [R9+URZ], R4 ;  /* 0x00000004090075a7 */ /* 0x000e62000800017f */
[----:B------:R-:W-:-:S05]  /*bca0*/  VIADD R0, R12, 0x1 ;  /* 0x000000010c007836 */ /* 0x000fca0000000000 */
[----:B------:R-:W-:-:S04]  /*bcb0*/  ISETP.NE.AND P1, PT, R0, 0x5, PT ;  /* 0x000000050000780c */ /* 0x000fc80003f25270 */
[----:B0-----:R-:W-:Y:S02]  /*bcc0*/  SEL R2, RZ, 0x1, P1 ;  /* 0x00000001ff027807 */ /* 0x001fe40000800000 */
[----:B------:R-:W-:Y:S02]  /*bcd0*/  SEL R0, R0, RZ, P1 ;  /* 0x000000ff00007207 */ /* 0x000fe40000800000 */
[----:B------:R-:W-:-:S03]  /*bce0*/  LOP3.LUT R7, R5, R2, RZ, 0x3c, !PT ;  /* 0x0000000205077212 */ /* 0x000fc600078e3cff */
[----:B------:R-:W-:Y:S01]  /*bcf0*/  IMAD R6, R0, 0x8, R3 ;  /* 0x0000000800067824 */ /* 0x000fe200078e0203 */
[----:B------:R-:W-:Y:S01]  /*bd00*/  SHF.L.U32 R5, R7, 0x1f, RZ ;  /* 0x0000001f07057819 */ /* 0x000fe200000006ff */
[----:B-1----:R-:W-:Y:S06]  /*bd10*/  @!P0 BRA `(.L_x_306) ;  /* 0x0000000000f48947 */ /* 0x002fec0003800000 */
.L_x_318:
[----:B------:R-:W1:Y:S01]  /*bd20*/  SYNCS.PHASECHK.TRANS64.TRYWAIT P0, [R6+URZ], R5 ;  /* 0x00000005060075a7 */ /* 0x000e62000800017f */
[----:B------:R-:W-:-:S05]  /*bd30*/  VIADD R0, R0, 0x1 ;  /* 0x0000000100007836 */ /* 0x000fca0000000000 */
[----:B------:R-:W-:-:S04]  /*bd40*/  ISETP.NE.AND P1, PT, R0, 0x5, PT ;  /* 0x000000050000780c */ /* 0x000fc80003f25270 */
[----:B------:R-:W-:Y:S02]  /*bd50*/  SEL R2, RZ, 0x1, P1 ;  /* 0x00000001ff027807 */ /* 0x000fe40000800000 */
[----:B------:R-:W-:Y:S02]  /*bd60*/  SEL R0, R0, RZ, P1 ;  /* 0x000000ff00007207 */ /* 0x000fe40000800000 */
[----:B------:R-:W-:-:S03]  /*bd70*/  LOP3.LUT R7, R7, R2, RZ, 0x3c, !PT ;  /* 0x0000000207077212 */ /* 0x000fc600078e3cff */
[----:B0-----:R-:W-:Y:S01]  /*bd80*/  IMAD R9, R0, 0x8, R3 ;  /* 0x0000000800097824 */ /* 0x001fe200078e0203 */
[----:B------:R-:W-:Y:S01]  /*bd90*/  SHF.L.U32 R4, R7, 0x1f, RZ ;  /* 0x0000001f07047819 */ /* 0x000fe200000006ff */
[----:B-1----:R-:W-:Y:S06]  /*bda0*/  @!P0 BRA `(.L_x_307) ;  /* 0x0000000000e48947 */ /* 0x002fec0003800000 */
.L_x_319:
[----:B------:R-:W1:Y:S01]  /*bdb0*/  SYNCS.PHASECHK.TRANS64.TRYWAIT P0, [R9+URZ], R4 ;  /* 0x00000004090075a7 */ /* 0x000e62000800017f */
[----:B------:R-:W-:-:S05]  /*bdc0*/  VIADD R0, R0, 0x1 ;  /* 0x0000000100007836 */ /* 0x000fca0000000000 */
[----:B------:R-:W-:-:S04]  /*bdd0*/  ISETP.NE.AND P1, PT, R0, 0x5, PT ;  /* 0x000000050000780c */ /* 0x000fc80003f25270 */
[----:B------:R-:W-:Y:S02]  /*bde0*/  SEL R2, RZ, 0x1, P1 ;  /* 0x00000001ff027807 */ /* 0x000fe40000800000 */
[----:B------:R-:W-:Y:S02]  /*bdf0*/  SEL R0, R0, RZ, P1 ;  /* 0x000000ff00007207 */ /* 0x000fe40000800000 */
[----:B------:R-:W-:Y:S01]  /*be00*/  LOP3.LUT R2, R7, R2, RZ, 0x3c, !PT ;  /* 0x0000000207027212 */ /* 0x000fe200078e3cff */
[----:B-1----:R-:W-:Y:S06]  /*be10*/  @!P0 BRA `(.L_x_308) ;  /* 0x0000000000dc8947 */ /* 0x002fec0003800000 */
.L_x_320:
[----:B------:R-:W-:Y:S01]  /*be20*/  IMAD R3, R0, 0x8, R3 ;  /* 0x0000000800037824 */ /* 0x000fe200078e0203 */
[----:B------:R-:W-:-:S07]  /*be30*/  SHF.L.U32 R0, R2, 0x1f, RZ ;  /* 0x0000001f02007819 */ /* 0x000fce00000006ff */
.L_x_309:
[----:B--2---:R2:W3:Y:S02]  /*be40*/  SYNCS.PHASECHK.TRANS64.TRYWAIT P0, [R3+URZ], R0 ;  /* 0x00000000030075a7 */ /* 0x0044e4000800017f */
[----:B---3--:R-:W-:Y:S05]  /*be50*/  @!P0 NANOSLEEP.SYNCS 0x989680 ;  /* 0x009896800000895d */ /* 0x008fea0003900000 */
[----:B------:R-:W3:Y:S02]  /*be60*/  @!P0 SYNCS.PHASECHK.TRANS64 P0, [R3+URZ], R0 ;  /* 0x00000000030085a7 */ /* 0x000ee4000800007f */
[----:B---3--:R-:W-:Y:S05]  /*be70*/  @!P0 BRA `(.L_x_309) ;  /* 0xfffffffc00f08947 */ /* 0x008fea000383ffff */
.L_x_303:
[----:B------:R-:W-:Y:S05]  /*be80*/  BSYNC B0 ;  /* 0x0000000000007941 */ /* 0x000fea0003800000 */
.L_x_302:
[----:B------:R-:W-:Y:S05]  /*be90*/  EXIT ;  /* 0x000000000000794d */ /* 0x000fea0003800000 */
.L_x_17:
[----:B---3--:R3:W4:Y:S02]  /*bea0*/  SYNCS.PHASECHK.TRANS64.TRYWAIT P1, [R3+URZ], R0 ;  /* 0x00000000030075a7 */ /* 0x008724000802017f */
[----:B----4-:R-:W-:Y:S05]  /*beb0*/  @!P1 NANOSLEEP.SYNCS 0x989680 ;  /* 0x009896800000995d */ /* 0x010fea0003900000 */
[----:B------:R-:W4:Y:S02]  /*bec0*/  @!P1 SYNCS.PHASECHK.TRANS64 P1, [R3+URZ], R0 ;  /* 0x00000000030095a7 */ /* 0x000f24000802007f */
[----:B----4-:R-:W-:Y:S05]  /*bed0*/  @!P1 BRA `(.L_x_17) ;  /* 0xfffffffc00f09947 */ /* 0x010fea000383ffff */
[----:B------:R-:W-:Y:S05]  /*bee0*/  BRA `(.L_x_16) ;  /* 0xffffff5000d07947 */ /* 0x000fea000383ffff */
.L_x_22:
[----:B-1----:R-:W-:-:S04]  /*bef0*/  IMAD.U32 R4, RZ, RZ, UR8 ;  /* 0x00000008ff047e24 */ /* 0x002fc8000f8e00ff */
[----:B------:R1:W2:Y:S03]  /*bf00*/  SYNCS.PHASECHK.TRANS64.TRYWAIT P1, [R4+URZ], R3 ;  /* 0x00000003040075a7 */ /* 0x0002a6000802017f */
[----:B--2---:R-:W-:Y:S05]  /*bf10*/  @!P1 NANOSLEEP.SYNCS 0x989680 ;  /* 0x009896800000995d */ /* 0x004fea0003900000 */
[----:B------:R-:W2:Y:S02]  /*bf20*/  @!P1 SYNCS.PHASECHK.TRANS64 P1, [R4+URZ], R3 ;  /* 0x00000003040095a7 */ /* 0x000ea4000802007f */
[----:B--2---:R-:W-:Y:S05]  /*bf30*/  @!P1 BRA `(.L_x_22) ;  /* 0xfffffffc00ec9947 */ /* 0x004fea000383ffff */
[----:B------:R-:W-:Y:S05]  /*bf40*/  BRA `(.L_x_21) ;  /* 0xffffff5800007947 */ /* 0x000fea000383ffff */
.L_x_289:
[----:B------:R-:W-:Y:S01]  /*bf50*/  BSSY B1, `(.L_x_310) ;  /* 0x0000006000017945 */ /* 0x000fe20003800000 */
[----:B------:R-:W-:-:S07]  /*bf60*/  IMAD.MOV.U32 R15, RZ, RZ, -0x1 ;  /* 0xffffffffff0f7424 */ /* 0x000fce00078e00ff */
[----:B------:R-:W-:Y:S05]  /*bf70*/  WARPSYNC.COLLECTIVE R15, `(.L_x_311) ;  /* 0x000000000f0c7348 */ /* 0x000fea0003c00000 */
[----:B------:R-:W-:Y:S02]  /*bf80*/  ELECT P6, UR62, PT ;  /* 0x00000000003e782f */ /* 0x000fe400038c0000 */
[----:B------:R-:W-:Y:S01]  /*bf90*/  MOV R14, UR62 ;  /* 0x0000003e000e7c02 */ /* 0x000fe20008000f00 */
[----:B------:R-:W-:Y:S10]  /*bfa0*/  ENDCOLLECTIVE ;  /* 0x000000000000791b */ /* 0x000ff40003800000 */
.L_x_311:
[----:B------:R-:W-:Y:S05]  /*bfb0*/  BSYNC B1 ;  /* 0x0000000000017941 */ /* 0x000fea0003800000 */
.L_x_310:
[----:B------:R-:W-:Y:S05]  /*bfc0*/  BRA `(.L_x_312) ;  /* 0xfffffff000247947 */ /* 0x000fea000383ffff */
.L_x_292:
[----:B0-----:R0:W1:Y:S02]  /*bfd0*/  SYNCS.PHASECHK.TRANS64.TRYWAIT P1, [R14+URZ+0x28], R7 ;  /* 0x000028070e0075a7 */ /* 0x001064000802017f */
[----:B-1----:R-:W-:Y:S05]  /*bfe0*/  @!P1 NANOSLEEP.SYNCS 0x989680 ;  /* 0x009896800000995d */ /* 0x002fea0003900000 */
[----:B------:R-:W1:Y:S02]  /*bff0*/  @!P1 SYNCS.PHASECHK.TRANS64 P1, [R14+URZ+0x28], R7 ;  /* 0x000028070e0095a7 */ /* 0x000e64000802007f */
[----:B-1----:R-:W-:Y:S05]  /*c000*/  @!P1 BRA `(.L_x_292) ;  /* 0xfffffffc00f09947 */ /* 0x002fea000383ffff */
[----:B------:R-:W-:Y:S05]  /*c010*/  BRA `(.L_x_313) ;  /* 0xfffffff000587947 */ /* 0x000fea000383ffff */
.L_x_301:
[----:B------:R-:W-:Y:S01]  /*c020*/  BSSY B0, `(.L_x_314) ;  /* 0x0000006000007945 */ /* 0x000fe20003800000 */
[----:B------:R-:W-:-:S07]  /*c030*/  IMAD.MOV.U32 R15, RZ, RZ, -0x1 ;  /* 0xffffffffff0f7424 */ /* 0x000fce00078e00ff */
[----:B------:R-:W-:Y:S05]  /*c040*/  WARPSYNC.COLLECTIVE R15, `(.L_x_315) ;  /* 0x000000000f0c7348 */ /* 0x000fea0003c00000 */
[----:B------:R-:W-:Y:S02]  /*c050*/  ELECT P6, UR62, PT ;  /* 0x00000000003e782f */ /* 0x000fe400038c0000 */
[----:B------:R-:W-:Y:S01]  /*c060*/  MOV R14, UR62 ;  /* 0x0000003e000e7c02 */ /* 0x000fe20008000f00 */
[----:B------:R-:W-:Y:S10]  /*c070*/  ENDCOLLECTIVE ;  /* 0x000000000000791b */ /* 0x000ff40003800000 */
.L_x_315:
[----:B------:R-:W-:Y:S05]  /*c080*/  BSYNC B0 ;  /* 0x0000000000007941 */ /* 0x000fea0003800000 */
.L_x_314:
[----:B------:R-:W-:Y:S05]  /*c090*/  BRA `(.L_x_316) ;  /* 0xfffffff800a87947 */ /* 0x000fea000383ffff */
.L_x_305:
[----:B0-----:R0:W1:Y:S02]  /*c0a0*/  SYNCS.PHASECHK.TRANS64.TRYWAIT P0, [R7+URZ], R2 ;  /* 0x00000002070075a7 */ /* 0x001064000800017f */
[----:B-1----:R-:W-:Y:S05]  /*c0b0*/  @!P0 NANOSLEEP.SYNCS 0x989680 ;  /* 0x009896800000895d */ /* 0x002fea0003900000 */
[----:B------:R-:W1:Y:S02]  /*c0c0*/  @!P0 SYNCS.PHASECHK.TRANS64 P0, [R7+URZ], R2 ;  /* 0x00000002070085a7 */ /* 0x000e64000800007f */
[----:B-1----:R-:W-:Y:S05]  /*c0d0*/  @!P0 BRA `(.L_x_305) ;  /* 0xfffffffc00f08947 */ /* 0x002fea000383ffff */
[----:B------:R-:W-:Y:S05]  /*c0e0*/  BRA `(.L_x_317) ;  /* 0xfffffff800e87947 */ /* 0x000fea000383ffff */
.L_x_306:
[----:B0-----:R0:W1:Y:S02]  /*c0f0*/  SYNCS.PHASECHK.TRANS64.TRYWAIT P0, [R9+URZ], R4 ;  /* 0x00000004090075a7 */ /* 0x001064000800017f */
[----:B-1----:R-:W-:Y:S05]  /*c100*/  @!P0 NANOSLEEP.SYNCS 0x989680 ;  /* 0x009896800000895d */ /* 0x002fea0003900000 */
[----:B------:R-:W1:Y:S02]  /*c110*/  @!P0 SYNCS.PHASECHK.TRANS64 P0, [R9+URZ], R4 ;  /* 0x00000004090085a7 */ /* 0x000e64000800007f */
[----:B-1----:R-:W-:Y:S05]  /*c120*/  @!P0 BRA `(.L_x_306) ;  /* 0xfffffffc00f08947 */ /* 0x002fea000383ffff */
[----:B------:R-:W-:Y:S05]  /*c130*/  BRA `(.L_x_318) ;  /* 0xfffffff800f87947 */ /* 0x000fea000383ffff */
.L_x_307:
[----:B0-----:R0:W1:Y:S02]  /*c140*/  SYNCS.PHASECHK.TRANS64.TRYWAIT P0, [R6+URZ], R5 ;  /* 0x00000005060075a7 */ /* 0x001064000800017f */
[----:B-1----:R-:W-:Y:S05]  /*c150*/  @!P0 NANOSLEEP.SYNCS 0x989680 ;  /* 0x009896800000895d */ /* 0x002fea0003900000 */
[----:B------:R-:W1:Y:S02]  /*c160*/  @!P0 SYNCS.PHASECHK.TRANS64 P0, [R6+URZ], R5 ;  /* 0x00000005060085a7 */ /* 0x000e64000800007f */
[----:B-1----:R-:W-:Y:S05]  /*c170*/  @!P0 BRA `(.L_x_307) ;  /* 0xfffffffc00f08947 */ /* 0x002fea000383ffff */
[----:B------:R-:W-:Y:S05]  /*c180*/  BRA `(.L_x_319) ;  /* 0xfffffffc00087947 */ /* 0x000fea000383ffff */
.L_x_308:
[----:B-1----:R1:W2:Y:S02]  /*c190*/  SYNCS.PHASECHK.TRANS64.TRYWAIT P0, [R9+URZ], R4 ;  /* 0x00000004090075a7 */ /* 0x0022a4000800017f */
[----:B--2---:R-:W-:Y:S05]  /*c1a0*/  @!P0 NANOSLEEP.SYNCS 0x989680 ;  /* 0x009896800000895d */ /* 0x004fea0003900000 */
[----:B------:R-:W2:Y:S02]  /*c1b0*/  @!P0 SYNCS.PHASECHK.TRANS64 P0, [R9+URZ], R4 ;  /* 0x00000004090085a7 */ /* 0x000ea4000800007f */
[----:B--2---:R-:W-:Y:S05]  /*c1c0*/  @!P0 BRA `(.L_x_308) ;  /* 0xfffffffc00f08947 */ /* 0x004fea000383ffff */
[----:B------:R-:W-:Y:S05]  /*c1d0*/  BRA `(.L_x_320) ;  /* 0xfffffffc00107947 */ /* 0x000fea000383ffff */
.L_x_321:
[----:B------:R-:W-:-:S00]  /*c1e0*/  BRA `(.L_x_321) ;  /* 0xfffffffc00fc7947 */ /* 0x000fc0000383ffff */
[----:B------:R-:W-:-:S00]  /*c1f0*/  NOP ;  /* 0x0000000000007918 */ /* 0x000fc00000000000 */
        /* <DEDUP_REMOVED lines=8> */
.L_x_322:


//--------------------- .nv.global.init           --------------------------
	.section	.nv.global.init,"aw",@progbits
.nv.global.init:
	.type		$str$22,@object
	.size		$str$22,($str$23 - $str$22)
$str$22:
        /*0000*/ 	.byte	0x6b, 0x5f, 0x74, 0x69, 0x6c, 0x65, 0x5f, 0x63, 0x6f, 0x75, 0x6e, 0x74, 0x20, 0x3e, 0x3d, 0x20
        /*0010*/ 	.byte	0x31, 0x00
	.type		$str$23,@object
	.size		$str$23,(__unnamed_1 - $str$23)
$str$23:
        /*0012*/ 	.byte	0x2f, 0x74, 0x6d, 0x70, 0x2f, 0x63, 0x75, 0x74, 0x6c, 0x61, 0x73, 0x73, 0x5f, 0x73, 0x77, 0x65
        /*0022*/ 	.byte	0x65, 0x70, 0x5f, 0x73, 0x72, 0x63, 0x2f, 0x69, 0x6e, 0x63, 0x6c, 0x75, 0x64, 0x65, 0x2f, 0x63
        /*0032*/ 	.byte	0x75, 0x74, 0x6c, 0x61, 0x73, 0x73, 0x2f, 0x67, 0x65, 0x6d, 0x6d, 0x2f, 0x63, 0x6f, 0x6c, 0x6c
        /*0042*/ 	.byte	0x65, 0x63, 0x74, 0x69, 0x76, 0x65, 0x2f, 0x73, 0x6d, 0x39, 0x30, 0x5f, 0x6d, 0x6d, 0x61, 0x5f
        /*0052*/ 	.byte	0x74, 0x6d, 0x61, 0x5f, 0x67, 0x6d, 0x6d, 0x61, 0x5f, 0x73, 0x73, 0x5f, 0x77, 0x61, 0x72, 0x70
        /*0062*/ 	.byte	0x73, 0x70, 0x65, 0x63, 0x69, 0x61, 0x6c, 0x69, 0x7a, 0x65, 0x64, 0x2e, 0x68, 0x70, 0x70, 0x00
	.type		__unnamed_1,@object
	.size		__unnamed_1,(.L_0 - __unnamed_1)
__unnamed_1:
        /*0072*/ 	.byte	0x76, 0x6f, 0x69, 0x64, 0x20, 0x63, 0x75, 0x74, 0x6c, 0x61, 0x73, 0x73, 0x3a, 0x3a, 0x67, 0x65
        /* <DEDUP_REMOVED lines=177> */
        /*0b92*/ 	.byte	0x00
.L_0:


//--------------------- .nv.shared._ZN7cutlass13device_kernelINS_4gemm6kernel13GemmUniversalIN4cute5tupleIJiiiiEEENS1_10collective13CollectiveMmaINS1_34MainloopSm90TmaGmmaWarpSpecializedILi5ENS5_IJNS4_1CILi1EEESB_SB_EEENS1_35KernelTmaWarpSpecializedCooperativeEEENS5_IJNSA_ILi256EEENSA_ILi128EEENSA_ILi32EEEEEENS_10tfloat32_tENS5_IJlSB_lEEESJ_SK_NS4_8TiledMMAINS4_8MMA_AtomIJNS4_4SM904GMMA30MMA_64x128x8_F32TF32TF32_SS_TNILNSO_7ScaleInE1ELSQ_1EEEEEENS4_6LayoutINS5_IJNSA_ILi2EEESB_SB_EEENS5_IJSB_NSA_ILi0EEESW_EEEEENS5_IJNS4_10UnderscoreESZ_SZ_EEEEENS4_13SM90_TMA_LOADENS4_14ComposedLayoutINS4_7SwizzleILi3ELi4ELi3EEENS4_18smem_ptr_flag_bitsILi32EEENST_INS5_IJNSA_ILi8EEESH_EEENS5_IJSH_SB_EEEEEEEvNS4_8identityES12_S1C_vS1D_EENS_8epilogue10collective6detail29Sm90TmaWarpSpecializedAdapterINS1G_15DefaultEpilogueISJ_SK_SK_NS1F_6thread17LinearCombinationISJ_Li1EffLNS1K_9ScaleType4KindE0ELNS_15FloatRoundStyleE2ESJ_EENS1_15EpilogueDefaultEEEEEvvEEEEvNT_6ParamsE --------------------------
	.section	.nv.shared._ZN7cutlass13device_kernelINS_4gemm6kernel13GemmUniversalIN4cute5tupleIJiiiiEEENS1_10collective13CollectiveMmaINS1_34MainloopSm90TmaGmmaWarpSpecializedILi5ENS5_IJNS4_1CILi1EEESB_SB_EEENS1_35KernelTmaWarpSpecializedCooperativeEEENS5_IJNSA_ILi256EEENSA_ILi128EEENSA_ILi32EEEEEENS_10tfloat32_tENS5_IJlSB_lEEESJ_SK_NS4_8TiledMMAINS4_8MMA_AtomIJNS4_4SM904GMMA30MMA_64x128x8_F32TF32TF32_SS_TNILNSO_7ScaleInE1ELSQ_1EEEEEENS4_6LayoutINS5_IJNSA_ILi2EEESB_SB_EEENS5_IJSB_NSA_ILi0EEESW_EEEEENS5_IJNS4_10UnderscoreESZ_SZ_EEEEENS4_13SM90_TMA_LOADENS4_14ComposedLayoutINS4_7SwizzleILi3ELi4ELi3EEENS4_18smem_ptr_flag_bitsILi32EEENST_INS5_IJNSA_ILi8EEESH_EEENS5_IJSH_SB_EEEEEEEvNS4_8identityES12_S1C_vS1D_EENS_8epilogue10collective6detail29Sm90TmaWarpSpecializedAdapterINS1G_15DefaultEpilogueISJ_SK_SK_NS1F_6thread17LinearCombinationISJ_Li1EffLNS1K_9ScaleType4KindE0ELNS_15FloatRoundStyleE2ESJ_EENS1_15EpilogueDefaultEEEEEvvEEEEvNT_6ParamsE,"aw",@nobits
	.sectionflags	@""
	.align	16
	.zero		1024


//--------------------- .nv.shared.reserved.0     --------------------------
	.section	.nv.shared.reserved.0,"aw",@nobits
	.weak		__nv_reservedSMEM_offset_0_alias
	.size		__nv_reservedSMEM_offset_0_alias, 0, 0
	.other		__nv_reservedSMEM_offset_0_alias,@"STO_CUDA_RESERVED_SHARED STV_DEFAULT"
__nv_reservedSMEM_offset_0_alias:
	.zero		0


//--------------------- .nv.global                --------------------------
	.section	.nv.global,"aw",@nobits
.nv.global:
	.type		_ZN39_INTERNAL_13664a37_4_k_cu_75a126e1_62494cute1_E,@object
	.size		_ZN39_INTERNAL_13664a37_4_k_cu_75a126e1_62494cute1_E,(_ZN39_INTERNAL_13664a37_4_k_cu_75a126e1_62494cuda3std3__45__cpo6cbeginE - _ZN39_INTERNAL_13664a37_4_k_cu_75a126e1_62494cute1_E)
_ZN39_INTERNAL_13664a37_4_k_cu_75a126e1_62494cute1_E:
	.zero		1
	.type		_ZN39_INTERNAL_13664a37_4_k_cu_75a126e1_62494cuda3std3__45__cpo6cbeginE,@object
	.size		_ZN39_INTERNAL_13664a37_4_k_cu_75a126e1_62494cuda3std3__45__cpo6cbeginE,(_ZN39_INTERNAL_13664a37_4_k_cu_75a126e1_62494cuda3std3__48in_placeE - _ZN39_INTERNAL_13664a37_4_k_cu_75a126e1_62494cuda3std3__45__cpo6cbeginE)
_ZN39_INTERNAL_13664a37_4_k_cu_75a126e1_62494cuda3std3__45__cpo6cbeginE:
	.zero		1
	.type		_ZN39_INTERNAL_13664a37_4_k_cu_75a126e1_62494cuda3std3__48in_placeE,@object
	.size		_ZN39_INTERNAL_13664a37_4_k_cu_75a126e1_62494cuda3std3__48in_placeE,(_ZN39_INTERNAL_13664a37_4_k_cu_75a126e1_62494cuda3std6ranges3__45__cpo9iter_moveE - _ZN39_INTERNAL_13664a37_4_k_cu_75a126e1_62494cuda3std3__48in_placeE)
_ZN39_INTERNAL_13664a37_4_k_cu_75a126e1_62494cuda3std3__48in_placeE:
	.zero		1
	.type		_ZN39_INTERNAL_13664a37_4_k_cu_75a126e1_62494cuda3std6ranges3__45__cpo9iter_moveE,@object
	.size		_ZN39_INTERNAL_13664a37_4_k_cu_75a126e1_62494cuda3std6ranges3__45__cpo9iter_moveE,(_ZN39_INTERNAL_13664a37_4_k_cu_75a126e1_62494cuda3std3__45__cpo5beginE - _ZN39_INTERNAL_13664a37_4_k_cu_75a126e1_62494cuda3std6ranges3__45__cpo9iter_moveE)
_ZN39_INTERNAL_13664a37_4_k_cu_75a126e1_62494cuda3std6ranges3__45__cpo9iter_moveE:
	.zero		1
	.type		_ZN39_INTERNAL_13664a37_4_k_cu_75a126e1_62494cuda3std3__45__cpo5beginE,@object
	.size		_ZN39_INTERNAL_13664a37_4_k_cu_75a126e1_62494cuda3std3__45__cpo5beginE,(_ZN39_INTERNAL_13664a37_4_k_cu_75a126e1_62494cuda3std3__441_GLOBAL__N__13664a37_4_k_cu_75a126e1_62496ignoreE - _ZN39_INTERNAL_13664a37_4_k_cu_75a126e1_62494cuda3std3__45__cpo5beginE)
_ZN39_INTERNAL_13664a37_4_k_cu_75a126e1_62494cuda3std3__45__cpo5beginE:
	.zero		1
	.type		_ZN39_INTERNAL_13664a37_4_k_cu_75a126e1_62494cuda3std3__441_GLOBAL__N__13664a37_4_k_cu_75a126e1_62496ignoreE,@object
	.size		_ZN39_INTERNAL_13664a37_4_k_cu_75a126e1_62494cuda3std3__441_GLOBAL__N__13664a37_4_k_cu_75a126e1_62496ignoreE,(_ZN39_INTERNAL_13664a37_4_k_cu_75a126e1_62494cute7productE - _ZN39_INTERNAL_13664a37_4_k_cu_75a126e1_62494cuda3std3__441_GLOBAL__N__13664a37_4_k_cu_75a126e1_62496ignoreE)
_ZN39_INTERNAL_13664a37_4_k_cu_75a126e1_62494cuda3std3__441_GLOBAL__N__13664a37_4_k_cu_75a126e1_62496ignoreE:
	.zero		1
	.type		_ZN39_INTERNAL_13664a37_4_k_cu_75a126e1_62494cute7productE,@object
	.size		_ZN39_INTERNAL_13664a37_4_k_cu_75a126e1_62494cute7productE,(_ZN39_INTERNAL_13664a37_4_k_cu_75a126e1_62494cuda3std3__45__cpo3endE - _ZN39_INTERNAL_13664a37_4_k_cu_75a126e1_62494cute7productE)
_ZN39_INTERNAL_13664a37_4_k_cu_75a126e1_62494cute7productE:
	.zero		1
	.type		_ZN39_INTERNAL_13664a37_4_k_cu_75a126e1_62494cuda3std3__45__cpo3endE,@object
	.size		_ZN39_INTERNAL_13664a37_4_k_cu_75a126e1_62494cuda3std3__45__cpo3endE,(_ZN39_INTERNAL_13664a37_4_k_cu_75a126e1_62494cuda3std3__419piecewise_constructE - _ZN39_INTERNAL_13664a37_4_k_cu_75a126e1_62494cuda3std3__45__cpo3endE)
_ZN39_INTERNAL_13664a37_4_k_cu_75a126e1_62494cuda3std3__45__cpo3endE:
	.zero		1
	.type		_ZN39_INTERNAL_13664a37_4_k_cu_75a126e1_62494cuda3std3__419piecewise_constructE,@object
	.size		_ZN39_INTERNAL_13664a37_4_k_cu_75a126e1_62494cuda3std3__419piecewise_constructE,(_ZN39_INTERNAL_13664a37_4_k_cu_75a126e1_62494cuda3std3__45__cpo4cendE - _ZN39_INTERNAL_13664a37_4_k_cu_75a126e1_62494cuda3std3__419piecewise_constructE)
_ZN39_INTERNAL_13664a37_4_k_cu_75a126e1_62494cuda3std3__419piecewise_constructE:
	.zero		1
	.type		_ZN39_INTERNAL_13664a37_4_k_cu_75a126e1_62494cuda3std3__45__cpo4cendE,@object
	.size		_ZN39_INTERNAL_13664a37_4_k_cu_75a126e1_62494cuda3std3__45__cpo4cendE,(_ZN39_INTERNAL_13664a37_4_k_cu_75a126e1_62494cuda3std6ranges3__45__cpo4swapE - _ZN39_INTERNAL_13664a37_4_k_cu_75a126e1_62494cuda3std3__45__cpo4cendE)
_ZN39_INTERNAL_13664a37_4_k_cu_75a126e1_62494cuda3std3__45__cpo4cendE:
	.zero		1
	.type		_ZN39_INTERNAL_13664a37_4_k_cu_75a126e1_62494cuda3std6ranges3__45__cpo4swapE,@object
	.size		_ZN39_INTERNAL_13664a37_4_k_cu_75a126e1_62494cuda3std6ranges3__45__cpo4swapE,(.L_8 - _ZN39_INTERNAL_13664a37_4_k_cu_75a126e1_62494cuda3std6ranges3__45__cpo4swapE)
_ZN39_INTERNAL_13664a37_4_k_cu_75a126e1_62494cuda3std6ranges3__45__cpo4swapE:
	.zero		1
.L_8:


//--------------------- .nv.constant0._ZN7cutlass13device_kernelINS_4gemm6kernel13GemmUniversalIN4cute5tupleIJiiiiEEENS1_10collective13CollectiveMmaINS1_34MainloopSm90TmaGmmaWarpSpecializedILi5ENS5_IJNS4_1CILi1EEESB_SB_EEENS1_35KernelTmaWarpSpecializedCooperativeEEENS5_IJNSA_ILi256EEENSA_ILi128EEENSA_ILi32EEEEEENS_10tfloat32_tENS5_IJlSB_lEEESJ_SK_NS4_8TiledMMAINS4_8MMA_AtomIJNS4_4SM904GMMA30MMA_64x128x8_F32TF32TF32_SS_TNILNSO_7ScaleInE1ELSQ_1EEEEEENS4_6LayoutINS5_IJNSA_ILi2EEESB_SB_EEENS5_IJSB_NSA_ILi0EEESW_EEEEENS5_IJNS4_10UnderscoreESZ_SZ_EEEEENS4_13SM90_TMA_LOADENS4_14ComposedLayoutINS4_7SwizzleILi3ELi4ELi3EEENS4_18smem_ptr_flag_bitsILi32EEENST_INS5_IJNSA_ILi8EEESH_EEENS5_IJSH_SB_EEEEEEEvNS4_8identityES12_S1C_vS1D_EENS_8epilogue10collective6detail29Sm90TmaWarpSpecializedAdapterINS1G_15DefaultEpilogueISJ_SK_SK_NS1F_6thread17LinearCombinationISJ_Li1EffLNS1K_9ScaleType4KindE0ELNS_15FloatRoundStyleE2ESJ_EENS1_15EpilogueDefaultEEEEEvvEEEEvNT_6ParamsE --------------------------
	.section	.nv.constant0._ZN7cutlass13device_kernelINS_4gemm6kernel13GemmUniversalIN4cute5tupleIJiiiiEEENS1_10collective13CollectiveMmaINS1_34MainloopSm90TmaGmmaWarpSpecializedILi5ENS5_IJNS4_1CILi1EEESB_SB_EEENS1_35KernelTmaWarpSpecializedCooperativeEEENS5_IJNSA_ILi256EEENSA_ILi128EEENSA_ILi32EEEEEENS_10tfloat32_tENS5_IJlSB_lEEESJ_SK_NS4_8TiledMMAINS4_8MMA_AtomIJNS4_4SM904GMMA30MMA_64x128x8_F32TF32TF32_SS_TNILNSO_7ScaleInE1ELSQ_1EEEEEENS4_6LayoutINS5_IJNSA_ILi2EEESB_SB_EEENS5_IJSB_NSA_ILi0EEESW_EEEEENS5_IJNS4_10UnderscoreESZ_SZ_EEEEENS4_13SM90_TMA_LOADENS4_14ComposedLayoutINS4_7SwizzleILi3ELi4ELi3EEENS4_18smem_ptr_flag_bitsILi32EEENST_INS5_IJNSA_ILi8EEESH_EEENS5_IJSH_SB_EEEEEEEvNS4_8identityES12_S1C_vS1D_EENS_8epilogue10collective6detail29Sm90TmaWarpSpecializedAdapterINS1G_15DefaultEpilogueISJ_SK_SK_NS1F_6thread17LinearCombinationISJ_Li1EffLNS1K_9ScaleType4KindE0ELNS_15FloatRoundStyleE2ESJ_EENS1_15EpilogueDefaultEEEEEvvEEEEvNT_6ParamsE,"a",@progbits
	.sectionflags	@""
	.align	4
.nv.constant0._ZN7cutlass13device_kernelINS_4gemm6kernel13GemmUniversalIN4cute5tupleIJiiiiEEENS1_10collective13CollectiveMmaINS1_34MainloopSm90TmaGmmaWarpSpecializedILi5ENS5_IJNS4_1CILi1EEESB_SB_EEENS1_35KernelTmaWarpSpecializedCooperativeEEENS5_IJNSA_ILi256EEENSA_ILi128EEENSA_ILi32EEEEEENS_10tfloat32_tENS5_IJlSB_lEEESJ_SK_NS4_8TiledMMAINS4_8MMA_AtomIJNS4_4SM904GMMA30MMA_64x128x8_F32TF32TF32_SS_TNILNSO_7ScaleInE1ELSQ_1EEEEEENS4_6LayoutINS5_IJNSA_ILi2EEESB_SB_EEENS5_IJSB_NSA_ILi0EEESW_EEEEENS5_IJNS4_10UnderscoreESZ_SZ_EEEEENS4_13SM90_TMA_LOADENS4_14ComposedLayoutINS4_7SwizzleILi3ELi4ELi3EEENS4_18smem_ptr_flag_bitsILi32EEENST_INS5_IJNSA_ILi8EEESH_EEENS5_IJSH_SB_EEEEEEEvNS4_8identityES12_S1C_vS1D_EENS_8epilogue10collective6detail29Sm90TmaWarpSpecializedAdapterINS1G_15DefaultEpilogueISJ_SK_SK_NS1F_6thread17LinearCombinationISJ_Li1EffLNS1K_9ScaleType4KindE0ELNS_15FloatRoundStyleE2ESJ_EENS1_15EpilogueDefaultEEEEEvvEEEEvNT_6ParamsE:
	.zero		1664


//--------------------- SYMBOLS --------------------------

	.type		.nv.reservedSmem.offset0,@object
	.size		.nv.reservedSmem.offset0,0x4
	.type		__assertfail,@function
